//
// Generated by NVIDIA NVVM Compiler
//
// Compiler Build ID: CL-36424714
// Cuda compilation tools, release 13.0, V13.0.88
// Based on NVVM 20.0.0
//

.version 9.0
.target sm_100
.address_size 64

	// .globl	_Z10kernelBlurPhS_iii
// _ZZ16sharedKernelBlurPhS_iiiE12ds_rgb_image has been demoted

.visible .entry _Z10kernelBlurPhS_iii(
	.param .u64 .ptr .align 1 _Z10kernelBlurPhS_iii_param_0,
	.param .u64 .ptr .align 1 _Z10kernelBlurPhS_iii_param_1,
	.param .u32 _Z10kernelBlurPhS_iii_param_2,
	.param .u32 _Z10kernelBlurPhS_iii_param_3,
	.param .u32 _Z10kernelBlurPhS_iii_param_4
)
{
	.reg .pred 	%p<40>;
	.reg .b32 	%r<223>;
	.reg .b64 	%rd<22>;

	ld.param.u64 	%rd3, [_Z10kernelBlurPhS_iii_param_0];
	ld.param.u32 	%r114, [_Z10kernelBlurPhS_iii_param_2];
	ld.param.u32 	%r112, [_Z10kernelBlurPhS_iii_param_3];
	ld.param.u32 	%r113, [_Z10kernelBlurPhS_iii_param_4];
	cvta.to.global.u64 	%rd1, %rd3;
	mov.u32 	%r115, %tid.x;
	mov.u32 	%r116, %ctaid.x;
	mov.u32 	%r117, %ntid.x;
	mad.lo.s32 	%r1, %r116, %r117, %r115;
	mov.u32 	%r118, %tid.y;
	mov.u32 	%r119, %ctaid.y;
	mov.u32 	%r120, %ntid.y;
	mad.lo.s32 	%r121, %r119, %r120, %r118;
	setp.ge.s32 	%p2, %r1, %r112;
	setp.ge.s32 	%p3, %r121, %r114;
	or.pred  	%p4, %p2, %p3;
	@%p4 bra 	$L__BB0_24;
	neg.s32 	%r3, %r113;
	shl.b32 	%r123, %r113, 1;
	and.b32  	%r124, %r123, -4;
	neg.s32 	%r4, %r124;
	sub.s32 	%r7, %r121, %r113;
	mad.lo.s32 	%r125, %r112, %r7, %r112;
	add.s32 	%r5, %r1, %r125;
	mul.lo.s32 	%r6, %r112, 12;
	add.s32 	%r126, %r7, 2;
	mad.lo.s32 	%r8, %r112, %r126, %r1;
	add.s32 	%r127, %r7, 3;
	mad.lo.s32 	%r9, %r112, %r127, %r1;
	mov.b32 	%r202, 0;
	mov.u32 	%r169, %r3;
	mov.u32 	%r203, %r202;
	mov.u32 	%r204, %r202;
	mov.u32 	%r205, %r202;
$L__BB0_2:
	setp.lt.u32 	%p5, %r113, 2;
	add.s32 	%r15, %r169, %r1;
	setp.lt.s32 	%p6, %r15, 0;
	setp.ge.s32 	%p7, %r15, %r112;
	or.pred  	%p1, %p6, %p7;
	mov.u32 	%r214, %r3;
	@%p5 bra 	$L__BB0_14;
	sub.s32 	%r180, 1, %r113;
	add.s32 	%r128, %r5, %r169;
	mul.lo.s32 	%r178, %r128, 3;
	add.s32 	%r129, %r8, %r169;
	mul.lo.s32 	%r176, %r129, 3;
	add.s32 	%r130, %r9, %r169;
	mul.lo.s32 	%r175, %r130, 3;
	mad.lo.s32 	%r131, %r112, %r7, %r1;
	add.s32 	%r132, %r131, %r169;
	mul.lo.s32 	%r174, %r132, 3;
	mov.u32 	%r177, %r7;
	mov.u32 	%r179, %r4;
$L__BB0_4:
	.pragma "nounroll";
	setp.lt.s32 	%p8, %r177, 0;
	setp.ge.s32 	%p9, %r177, %r114;
	or.pred  	%p10, %p8, %p9;
	or.pred  	%p11, %p10, %p1;
	@%p11 bra 	$L__BB0_6;
	cvt.s64.s32 	%rd4, %r174;
	add.s64 	%rd5, %rd1, %rd4;
	ld.global.u8 	%r133, [%rd5];
	add.s32 	%r205, %r205, %r133;
	ld.global.u8 	%r134, [%rd5+1];
	add.s32 	%r204, %r204, %r134;
	ld.global.u8 	%r135, [%rd5+2];
	add.s32 	%r203, %r203, %r135;
	add.s32 	%r202, %r202, 1;
$L__BB0_6:
	add.s32 	%r136, %r177, 1;
	setp.lt.s32 	%p12, %r136, 0;
	setp.ge.s32 	%p13, %r136, %r114;
	or.pred  	%p14, %p12, %p13;
	or.pred  	%p15, %p14, %p1;
	@%p15 bra 	$L__BB0_8;
	cvt.s64.s32 	%rd6, %r178;
	add.s64 	%rd7, %rd1, %rd6;
	ld.global.u8 	%r137, [%rd7];
	add.s32 	%r205, %r205, %r137;
	ld.global.u8 	%r138, [%rd7+1];
	add.s32 	%r204, %r204, %r138;
	ld.global.u8 	%r139, [%rd7+2];
	add.s32 	%r203, %r203, %r139;
	add.s32 	%r202, %r202, 1;
$L__BB0_8:
	add.s32 	%r140, %r177, 2;
	setp.lt.s32 	%p16, %r140, 0;
	setp.ge.s32 	%p17, %r140, %r114;
	or.pred  	%p18, %p16, %p17;
	or.pred  	%p19, %p18, %p1;
	@%p19 bra 	$L__BB0_10;
	cvt.s64.s32 	%rd8, %r176;
	add.s64 	%rd9, %rd1, %rd8;
	ld.global.u8 	%r141, [%rd9];
	add.s32 	%r205, %r205, %r141;
	ld.global.u8 	%r142, [%rd9+1];
	add.s32 	%r204, %r204, %r142;
	ld.global.u8 	%r143, [%rd9+2];
	add.s32 	%r203, %r203, %r143;
	add.s32 	%r202, %r202, 1;
$L__BB0_10:
	add.s32 	%r144, %r177, 3;
	setp.lt.s32 	%p20, %r144, 0;
	setp.ge.s32 	%p21, %r144, %r114;
	or.pred  	%p22, %p20, %p21;
	or.pred  	%p23, %p22, %p1;
	@%p23 bra 	$L__BB0_12;
	cvt.s64.s32 	%rd10, %r175;
	add.s64 	%rd11, %rd1, %rd10;
	ld.global.u8 	%r145, [%rd11];
	add.s32 	%r205, %r205, %r145;
	ld.global.u8 	%r146, [%rd11+1];
	add.s32 	%r204, %r204, %r146;
	ld.global.u8 	%r147, [%rd11+2];
	add.s32 	%r203, %r203, %r147;
	add.s32 	%r202, %r202, 1;
$L__BB0_12:
	add.s32 	%r180, %r180, 4;
	add.s32 	%r179, %r179, 4;
	add.s32 	%r178, %r178, %r6;
	add.s32 	%r177, %r177, 4;
	add.s32 	%r176, %r176, %r6;
	add.s32 	%r175, %r175, %r6;
	add.s32 	%r174, %r174, %r6;
	setp.ne.s32 	%p24, %r179, 0;
	@%p24 bra 	$L__BB0_4;
	add.s32 	%r214, %r180, -1;
$L__BB0_14:
	and.b32  	%r148, %r113, 1;
	setp.eq.b32 	%p25, %r148, 1;
	not.pred 	%p26, %p25;
	@%p26 bra 	$L__BB0_20;
	add.s32 	%r77, %r214, %r121;
	setp.lt.s32 	%p27, %r77, 0;
	setp.ge.s32 	%p28, %r77, %r114;
	or.pred  	%p29, %p27, %p28;
	or.pred  	%p30, %p29, %p1;
	@%p30 bra 	$L__BB0_17;
	mad.lo.s32 	%r149, %r77, %r112, %r15;
	mul.lo.s32 	%r150, %r149, 3;
	cvt.s64.s32 	%rd12, %r150;
	add.s64 	%rd13, %rd1, %rd12;
	ld.global.u8 	%r151, [%rd13];
	add.s32 	%r205, %r205, %r151;
	ld.global.u8 	%r152, [%rd13+1];
	add.s32 	%r204, %r204, %r152;
	ld.global.u8 	%r153, [%rd13+2];
	add.s32 	%r203, %r203, %r153;
	add.s32 	%r202, %r202, 1;
$L__BB0_17:
	add.s32 	%r86, %r77, 1;
	setp.lt.s32 	%p31, %r86, 0;
	setp.ge.s32 	%p32, %r86, %r114;
	or.pred  	%p33, %p31, %p32;
	or.pred  	%p34, %p33, %p1;
	@%p34 bra 	$L__BB0_19;
	mad.lo.s32 	%r154, %r86, %r112, %r15;
	mul.lo.s32 	%r155, %r154, 3;
	cvt.s64.s32 	%rd14, %r155;
	add.s64 	%rd15, %rd1, %rd14;
	ld.global.u8 	%r156, [%rd15];
	add.s32 	%r205, %r205, %r156;
	ld.global.u8 	%r157, [%rd15+1];
	add.s32 	%r204, %r204, %r157;
	ld.global.u8 	%r158, [%rd15+2];
	add.s32 	%r203, %r203, %r158;
	add.s32 	%r202, %r202, 1;
$L__BB0_19:
	add.s32 	%r214, %r214, 2;
$L__BB0_20:
	add.s32 	%r101, %r214, %r121;
	setp.lt.s32 	%p35, %r101, 0;
	setp.ge.s32 	%p36, %r101, %r114;
	or.pred  	%p37, %p35, %p36;
	or.pred  	%p38, %p37, %p1;
	@%p38 bra 	$L__BB0_22;
	mad.lo.s32 	%r159, %r101, %r112, %r15;
	mul.lo.s32 	%r160, %r159, 3;
	cvt.s64.s32 	%rd16, %r160;
	add.s64 	%rd17, %rd1, %rd16;
	ld.global.u8 	%r161, [%rd17];
	add.s32 	%r205, %r205, %r161;
	ld.global.u8 	%r162, [%rd17+1];
	add.s32 	%r204, %r204, %r162;
	ld.global.u8 	%r163, [%rd17+2];
	add.s32 	%r203, %r203, %r163;
	add.s32 	%r202, %r202, 1;
$L__BB0_22:
	add.s32 	%r110, %r169, 1;
	setp.ne.s32 	%p39, %r169, %r113;
	mov.u32 	%r169, %r110;
	@%p39 bra 	$L__BB0_2;
	ld.param.u64 	%rd21, [_Z10kernelBlurPhS_iii_param_1];
	div.u32 	%r164, %r205, %r202;
	div.u32 	%r165, %r204, %r202;
	div.u32 	%r166, %r203, %r202;
	mad.lo.s32 	%r167, %r112, %r121, %r1;
	mul.lo.s32 	%r168, %r167, 3;
	cvt.s64.s32 	%rd18, %r168;
	cvta.to.global.u64 	%rd19, %rd21;
	add.s64 	%rd20, %rd19, %rd18;
	st.global.u8 	[%rd20], %r164;
	st.global.u8 	[%rd20+1], %r165;
	st.global.u8 	[%rd20+2], %r166;
$L__BB0_24:
	ret;

}
	// .globl	_Z16sharedKernelBlurPhS_iii
.visible .entry _Z16sharedKernelBlurPhS_iii(
	.param .u64 .ptr .align 1 _Z16sharedKernelBlurPhS_iii_param_0,
	.param .u64 .ptr .align 1 _Z16sharedKernelBlurPhS_iii_param_1,
	.param .u32 _Z16sharedKernelBlurPhS_iii_param_2,
	.param .u32 _Z16sharedKernelBlurPhS_iii_param_3,
	.param .u32 _Z16sharedKernelBlurPhS_iii_param_4
)
{
	.reg .pred 	%p<29>;
	.reg .b16 	%rs<4>;
	.reg .b32 	%r<223>;
	.reg .b64 	%rd<9>;
	// demoted variable
	.shared .align 1 .b8 _ZZ16sharedKernelBlurPhS_iiiE12ds_rgb_image[768];
	ld.param.u64 	%rd1, [_Z16sharedKernelBlurPhS_iii_param_0];
	ld.param.u64 	%rd2, [_Z16sharedKernelBlurPhS_iii_param_1];
	ld.param.u32 	%r112, [_Z16sharedKernelBlurPhS_iii_param_2];
	ld.param.u32 	%r110, [_Z16sharedKernelBlurPhS_iii_param_3];
	ld.param.u32 	%r111, [_Z16sharedKernelBlurPhS_iii_param_4];
	mov.u32 	%r114, %ctaid.x;
	mov.u32 	%r115, %ctaid.y;
	mov.u32 	%r1, %tid.x;
	mov.u32 	%r2, %tid.y;
	mov.u32 	%r3, %ntid.x;
	mad.lo.s32 	%r4, %r114, %r3, %r1;
	mov.u32 	%r5, %ntid.y;
	mad.lo.s32 	%r116, %r115, %r5, %r2;
	setp.ge.s32 	%p1, %r4, %r110;
	setp.ge.s32 	%p2, %r116, %r112;
	or.pred  	%p3, %p1, %p2;
	@%p3 bra 	$L__BB1_24;
	cvta.to.global.u64 	%rd3, %rd1;
	mad.lo.s32 	%r118, %r110, %r116, %r4;
	mul.lo.s32 	%r7, %r118, 3;
	cvt.s64.s32 	%rd4, %r7;
	add.s64 	%rd5, %rd3, %rd4;
	ld.global.u8 	%rs1, [%rd5];
	mad.lo.s32 	%r119, %r2, %r3, %r1;
	mov.u32 	%r120, _ZZ16sharedKernelBlurPhS_iiiE12ds_rgb_image;
	mad.lo.s32 	%r121, %r119, 3, %r120;
	st.shared.u8 	[%r121], %rs1;
	ld.global.u8 	%rs2, [%rd5+1];
	st.shared.u8 	[%r121+1], %rs2;
	ld.global.u8 	%rs3, [%rd5+2];
	st.shared.u8 	[%r121+2], %rs3;
	neg.s32 	%r8, %r111;
	shl.b32 	%r122, %r111, 1;
	and.b32  	%r9, %r111, 1;
	sub.s32 	%r10, 1, %r111;
	and.b32  	%r123, %r122, -4;
	neg.s32 	%r11, %r123;
	sub.s32 	%r12, %r2, %r111;
	mul.lo.s32 	%r124, %r3, %r12;
	mad.lo.s32 	%r125, %r124, 3, %r120;
	add.s32 	%r13, %r125, 1;
	mul.lo.s32 	%r14, %r1, 3;
	mul.lo.s32 	%r15, %r3, 12;
	add.s32 	%r126, %r124, %r3;
	mad.lo.s32 	%r16, %r126, 3, %r120;
	add.s32 	%r127, %r12, 3;
	mul.lo.s32 	%r128, %r3, %r127;
	mad.lo.s32 	%r129, %r128, 3, %r120;
	add.s32 	%r17, %r129, 1;
	add.s32 	%r130, %r12, 2;
	mul.lo.s32 	%r131, %r3, %r130;
	mad.lo.s32 	%r18, %r131, 3, %r120;
	mov.b32 	%r202, 0;
	mov.u32 	%r172, %r8;
	mov.u32 	%r203, %r202;
	mov.u32 	%r204, %r202;
	mov.u32 	%r205, %r202;
$L__BB1_2:
	setp.lt.u32 	%p4, %r111, 2;
	add.s32 	%r24, %r172, %r1;
	mov.u32 	%r214, %r8;
	@%p4 bra 	$L__BB1_14;
	mad.lo.s32 	%r177, %r172, 3, %r14;
	mov.u32 	%r178, %r12;
	mov.u32 	%r179, %r11;
	mov.u32 	%r180, %r10;
$L__BB1_4:
	.pragma "nounroll";
	setp.ge.u32 	%p5, %r24, %r3;
	setp.ge.u32 	%p6, %r178, %r5;
	or.pred  	%p7, %p6, %p5;
	@%p7 bra 	$L__BB1_6;
	add.s32 	%r132, %r13, %r177;
	ld.shared.u8 	%r133, [%r132+-1];
	add.s32 	%r205, %r205, %r133;
	ld.shared.u8 	%r134, [%r132];
	add.s32 	%r204, %r204, %r134;
	ld.shared.u8 	%r135, [%r132+1];
	add.s32 	%r203, %r203, %r135;
	add.s32 	%r202, %r202, 1;
$L__BB1_6:
	add.s32 	%r136, %r178, 1;
	setp.ge.u32 	%p9, %r136, %r5;
	or.pred  	%p10, %p9, %p5;
	@%p10 bra 	$L__BB1_8;
	add.s32 	%r137, %r16, %r177;
	ld.shared.u8 	%r138, [%r137];
	add.s32 	%r205, %r205, %r138;
	ld.shared.u8 	%r139, [%r137+1];
	add.s32 	%r204, %r204, %r139;
	ld.shared.u8 	%r140, [%r137+2];
	add.s32 	%r203, %r203, %r140;
	add.s32 	%r202, %r202, 1;
$L__BB1_8:
	add.s32 	%r141, %r178, 2;
	setp.ge.u32 	%p12, %r141, %r5;
	or.pred  	%p13, %p12, %p5;
	@%p13 bra 	$L__BB1_10;
	add.s32 	%r142, %r18, %r177;
	ld.shared.u8 	%r143, [%r142];
	add.s32 	%r205, %r205, %r143;
	ld.shared.u8 	%r144, [%r142+1];
	add.s32 	%r204, %r204, %r144;
	ld.shared.u8 	%r145, [%r142+2];
	add.s32 	%r203, %r203, %r145;
	add.s32 	%r202, %r202, 1;
$L__BB1_10:
	add.s32 	%r146, %r178, 3;
	setp.ge.u32 	%p15, %r146, %r5;
	or.pred  	%p16, %p15, %p5;
	@%p16 bra 	$L__BB1_12;
	add.s32 	%r147, %r17, %r177;
	ld.shared.u8 	%r148, [%r147+-1];
	add.s32 	%r205, %r205, %r148;
	ld.shared.u8 	%r149, [%r147];
	add.s32 	%r204, %r204, %r149;
	ld.shared.u8 	%r150, [%r147+1];
	add.s32 	%r203, %r203, %r150;
	add.s32 	%r202, %r202, 1;
$L__BB1_12:
	add.s32 	%r180, %r180, 4;
	add.s32 	%r179, %r179, 4;
	add.s32 	%r178, %r178, 4;
	add.s32 	%r177, %r177, %r15;
	setp.ne.s32 	%p17, %r179, 0;
	@%p17 bra 	$L__BB1_4;
	add.s32 	%r214, %r180, -1;
$L__BB1_14:
	setp.eq.s32 	%p18, %r9, 0;
	@%p18 bra 	$L__BB1_20;
	setp.ge.u32 	%p19, %r24, %r3;
	add.s32 	%r76, %r214, %r2;
	setp.ge.u32 	%p20, %r76, %r5;
	or.pred  	%p21, %p20, %p19;
	@%p21 bra 	$L__BB1_17;
	mad.lo.s32 	%r151, %r76, %r3, %r24;
	mov.u32 	%r152, _ZZ16sharedKernelBlurPhS_iiiE12ds_rgb_image;
	mad.lo.s32 	%r153, %r151, 3, %r152;
	ld.shared.u8 	%r154, [%r153];
	add.s32 	%r205, %r205, %r154;
	ld.shared.u8 	%r155, [%r153+1];
	add.s32 	%r204, %r204, %r155;
	ld.shared.u8 	%r156, [%r153+2];
	add.s32 	%r203, %r203, %r156;
	add.s32 	%r202, %r202, 1;
$L__BB1_17:
	add.s32 	%r85, %r76, 1;
	setp.ge.u32 	%p23, %r85, %r5;
	or.pred  	%p24, %p23, %p19;
	@%p24 bra 	$L__BB1_19;
	mad.lo.s32 	%r157, %r85, %r3, %r24;
	mov.u32 	%r158, _ZZ16sharedKernelBlurPhS_iiiE12ds_rgb_image;
	mad.lo.s32 	%r159, %r157, 3, %r158;
	ld.shared.u8 	%r160, [%r159];
	add.s32 	%r205, %r205, %r160;
	ld.shared.u8 	%r161, [%r159+1];
	add.s32 	%r204, %r204, %r161;
	ld.shared.u8 	%r162, [%r159+2];
	add.s32 	%r203, %r203, %r162;
	add.s32 	%r202, %r202, 1;
$L__BB1_19:
	add.s32 	%r214, %r214, 2;
$L__BB1_20:
	setp.ge.u32 	%p25, %r24, %r3;
	add.s32 	%r100, %r214, %r2;
	setp.ge.u32 	%p26, %r100, %r5;
	or.pred  	%p27, %p26, %p25;
	@%p27 bra 	$L__BB1_22;
	mad.lo.s32 	%r163, %r100, %r3, %r24;
	mov.u32 	%r164, _ZZ16sharedKernelBlurPhS_iiiE12ds_rgb_image;
	mad.lo.s32 	%r165, %r163, 3, %r164;
	ld.shared.u8 	%r166, [%r165];
	add.s32 	%r205, %r205, %r166;
	ld.shared.u8 	%r167, [%r165+1];
	add.s32 	%r204, %r204, %r167;
	ld.shared.u8 	%r168, [%r165+2];
	add.s32 	%r203, %r203, %r168;
	add.s32 	%r202, %r202, 1;
$L__BB1_22:
	add.s32 	%r109, %r172, 1;
	setp.ne.s32 	%p28, %r172, %r111;
	mov.u32 	%r172, %r109;
	@%p28 bra 	$L__BB1_2;
	cvt.s64.s32 	%rd6, %r7;
	div.u32 	%r169, %r205, %r202;
	div.u32 	%r170, %r204, %r202;
	div.u32 	%r171, %r203, %r202;
	cvta.to.global.u64 	%rd7, %rd2;
	add.s64 	%rd8, %rd7, %rd6;
	st.global.u8 	[%rd8], %r169;
	st.global.u8 	[%rd8+1], %r170;
	st.global.u8 	[%rd8+2], %r171;
$L__BB1_24:
	ret;

}


// ===== COMPILED SASS (sm_100) =====

	.target	sm_100

	.elftype	@"ET_EXEC"


//--------------------- .note.nv.tkinfo           --------------------------
	.section	.note.nv.tkinfo,"",@"SHT_NOTE"
	.sectionflags	@"SHF_NOTE_NV_TKINFO"
	.tkinfo
        /*0018*/ 	.word	0x00000002
        /*0030*/ 	.string	""
        /*0030*/ 	.string	"ptxas"
        /*0030*/ 	.string	"Cuda compilation tools, release 13.0, V13.0.88"
        /*0030*/ 	.string	"Build cuda_13.0.r13.0/compiler.36424714_0"
        /*0030*/ 	.string	"-arch sm_100 -m 64 "



//--------------------- .note.nv.cuinfo           --------------------------
	.section	.note.nv.cuinfo,"",@"SHT_NOTE"
	.sectionflags	@"SHF_NOTE_NV_CUINFO"
        /*0018*/ 	.short	0x0002
        /*001a*/ 	.short	0x0064
        /*001c*/ 	.short	0x0082
	.zero		2


//--------------------- .nv.info                  --------------------------
	.section	.nv.info,"",@"SHT_CUDA_INFO"
	.align	4


	//----- nvinfo : EIATTR_REGCOUNT
	.align		4
        /*0000*/ 	.byte	0x04, 0x2f
        /*0002*/ 	.short	(.L_1 - .L_0)
	.align		4
.L_0:
        /*0004*/ 	.word	index@(_Z10kernelBlurPhS_iii)
        /*0008*/ 	.word	0x00000020


	//----- nvinfo : EIATTR_FRAME_SIZE
	.align		4
.L_1:
        /*000c*/ 	.byte	0x04, 0x11
        /*000e*/ 	.short	(.L_3 - .L_2)
	.align		4
.L_2:
        /*0010*/ 	.word	index@(_Z10kernelBlurPhS_iii)
        /*0014*/ 	.word	0x00000000


	//----- nvinfo : EIATTR_REGCOUNT
	.align		4
.L_3:
        /*0018*/ 	.byte	0x04, 0x2f
        /*001a*/ 	.short	(.L_5 - .L_4)
	.align		4
.L_4:
        /*001c*/ 	.word	index@(_Z16sharedKernelBlurPhS_iii)
        /*0020*/ 	.word	0x00000020


	//----- nvinfo : EIATTR_FRAME_SIZE
	.align		4
.L_5:
        /*0024*/ 	.byte	0x04, 0x11
        /*0026*/ 	.short	(.L_7 - .L_6)
	.align		4
.L_6:
        /*0028*/ 	.word	index@(_Z16sharedKernelBlurPhS_iii)
        /*002c*/ 	.word	0x00000000


	//----- nvinfo : EIATTR_MIN_STACK_SIZE
	.align		4
.L_7:
        /*0030*/ 	.byte	0x04, 0x12
        /*0032*/ 	.short	(.L_9 - .L_8)
	.align		4
.L_8:
        /*0034*/ 	.word	index@(_Z16sharedKernelBlurPhS_iii)
        /*0038*/ 	.word	0x00000000


	//----- nvinfo : EIATTR_MIN_STACK_SIZE
	.align		4
.L_9:
        /*003c*/ 	.byte	0x04, 0x12
        /*003e*/ 	.short	(.L_11 - .L_10)
	.align		4
.L_10:
        /*0040*/ 	.word	index@(_Z10kernelBlurPhS_iii)
        /*0044*/ 	.word	0x00000000
.L_11:


//--------------------- .nv.compat                --------------------------
	.section	.nv.compat,"",@"SHT_CUDA_COMPAT_INFO"
	.align	4
        /*0000*/ 	.byte	0x02, 0x09, 0x00, 0x00, 0x02, 0x02, 0x01, 0x00, 0x02, 0x05, 0x05, 0x00, 0x03, 0x07, 0x01, 0x01
        /*0010*/ 	.byte	0x02, 0x03, 0x00, 0x00, 0x02, 0x06, 0x01, 0x00, 0x04, 0x0b, 0x08, 0x00, 0x09, 0x00, 0x00, 0x00
        /*0020*/ 	.byte	0x00, 0x00, 0x00, 0x00


//--------------------- .nv.info._Z16sharedKernelBlurPhS_iii --------------------------
	.section	.nv.info._Z16sharedKernelBlurPhS_iii,"",@"SHT_CUDA_INFO"
	.sectionflags	@""
	.align	4


	//----- nvinfo : EIATTR_CUDA_API_VERSION
	.align		4
        /*0000*/ 	.byte	0x04, 0x37
        /*0002*/ 	.short	(.L_13 - .L_12)
.L_12:
        /*0004*/ 	.word	0x00000082


	//----- nvinfo : EIATTR_KPARAM_INFO
	.align		4
.L_13:
        /*0008*/ 	.byte	0x04, 0x17
        /*000a*/ 	.short	(.L_15 - .L_14)
.L_14:
        /*000c*/ 	.word	0x00000000
        /*0010*/ 	.short	0x0004
        /*0012*/ 	.short	0x0018
        /*0014*/ 	.byte	0x00, 0xf0, 0x11, 0x00


	//----- nvinfo : EIATTR_KPARAM_INFO
	.align		4
.L_15:
        /*0018*/ 	.byte	0x04, 0x17
        /*001a*/ 	.short	(.L_17 - .L_16)
.L_16:
        /*001c*/ 	.word	0x00000000
        /*0020*/ 	.short	0x0003
        /*0022*/ 	.short	0x0014
        /*0024*/ 	.byte	0x00, 0xf0, 0x11, 0x00


	//----- nvinfo : EIATTR_KPARAM_INFO
	.align		4
.L_17:
        /*0028*/ 	.byte	0x04, 0x17
        /*002a*/ 	.short	(.L_19 - .L_18)
.L_18:
        /*002c*/ 	.word	0x00000000
        /*0030*/ 	.short	0x0002
        /*0032*/ 	.short	0x0010
        /*0034*/ 	.byte	0x00, 0xf0, 0x11, 0x00


	//----- nvinfo : EIATTR_KPARAM_INFO
	.align		4
.L_19:
        /*0038*/ 	.byte	0x04, 0x17
        /*003a*/ 	.short	(.L_21 - .L_20)
.L_20:
        /*003c*/ 	.word	0x00000000
        /*0040*/ 	.short	0x0001
        /*0042*/ 	.short	0x0008
        /*0044*/ 	.byte	0x00, 0xf5, 0x21, 0x00


	//----- nvinfo : EIATTR_KPARAM_INFO
	.align		4
.L_21:
        /*0048*/ 	.byte	0x04, 0x17
        /*004a*/ 	.short	(.L_23 - .L_22)
.L_22:
        /*004c*/ 	.word	0x00000000
        /*0050*/ 	.short	0x0000
        /*0052*/ 	.short	0x0000
        /*0054*/ 	.byte	0x00, 0xf5, 0x21, 0x00


	//----- nvinfo : EIATTR_SPARSE_MMA_MASK
	.align		4
.L_23:
        /*0058*/ 	.byte	0x03, 0x50
        /*005a*/ 	.short	0x0000


	//----- nvinfo : EIATTR_MAXREG_COUNT
	.align		4
        /*005c*/ 	.byte	0x03, 0x1b
        /*005e*/ 	.short	0x00ff


	//----- nvinfo : EIATTR_MERCURY_ISA_VERSION
	.align		4
        /*0060*/ 	.byte	0x03, 0x5f
        /*0062*/ 	.short	0x0101


	//----- nvinfo : EIATTR_VRC_CTA_INIT_COUNT
	.align		4
        /*0064*/ 	.byte	0x02, 0x4a
	.zero		1
	.zero		1


	//----- nvinfo : EIATTR_EXIT_INSTR_OFFSETS
	.align		4
        /*0068*/ 	.byte	0x04, 0x1c
        /*006a*/ 	.short	(.L_25 - .L_24)


	//   ....[0]....
.L_24:
        /*006c*/ 	.word	0x000000c0


	//   ....[1]....
        /*0070*/ 	.word	0x00000d40


	//----- nvinfo : EIATTR_CRS_STACK_SIZE
	.align		4
.L_25:
        /*0074*/ 	.byte	0x04, 0x1e
        /*0076*/ 	.short	(.L_27 - .L_26)
.L_26:
        /*0078*/ 	.word	0x00000000


	//----- nvinfo : EIATTR_CBANK_PARAM_SIZE
	.align		4
.L_27:
        /*007c*/ 	.byte	0x03, 0x19
        /*007e*/ 	.short	0x001c


	//----- nvinfo : EIATTR_PARAM_CBANK
	.align		4
        /*0080*/ 	.byte	0x04, 0x0a
        /*0082*/ 	.short	(.L_29 - .L_28)
	.align		4
.L_28:
        /*0084*/ 	.word	index@(.nv.constant0._Z16sharedKernelBlurPhS_iii)
        /*0088*/ 	.short	0x0380
        /*008a*/ 	.short	0x001c


	//----- nvinfo : EIATTR_SW_WAR
	.align		4
.L_29:
        /*008c*/ 	.byte	0x04, 0x36
        /*008e*/ 	.short	(.L_31 - .L_30)
.L_30:
        /*0090*/ 	.word	0x00000008
.L_31:


//--------------------- .nv.info._Z10kernelBlurPhS_iii --------------------------
	.section	.nv.info._Z10kernelBlurPhS_iii,"",@"SHT_CUDA_INFO"
	.sectionflags	@""
	.align	4


	//----- nvinfo : EIATTR_CUDA_API_VERSION
	.align		4
        /*0000*/ 	.byte	0x04, 0x37
        /*0002*/ 	.short	(.L_33 - .L_32)
.L_32:
        /*0004*/ 	.word	0x00000082


	//----- nvinfo : EIATTR_KPARAM_INFO
	.align		4
.L_33:
        /*0008*/ 	.byte	0x04, 0x17
        /*000a*/ 	.short	(.L_35 - .L_34)
.L_34:
        /*000c*/ 	.word	0x00000000
        /*0010*/ 	.short	0x0004
        /*0012*/ 	.short	0x0018
        /*0014*/ 	.byte	0x00, 0xf0, 0x11, 0x00


	//----- nvinfo : EIATTR_KPARAM_INFO
	.align		4
.L_35:
        /*0018*/ 	.byte	0x04, 0x17
        /*001a*/ 	.short	(.L_37 - .L_36)
.L_36:
        /*001c*/ 	.word	0x00000000
        /*0020*/ 	.short	0x0003
        /*0022*/ 	.short	0x0014
        /*0024*/ 	.byte	0x00, 0xf0, 0x11, 0x00


	//----- nvinfo : EIATTR_KPARAM_INFO
	.align		4
.L_37:
        /*0028*/ 	.byte	0x04, 0x17
        /*002a*/ 	.short	(.L_39 - .L_38)
.L_38:
        /*002c*/ 	.word	0x00000000
        /*0030*/ 	.short	0x0002
        /*0032*/ 	.short	0x0010
        /*0034*/ 	.byte	0x00, 0xf0, 0x11, 0x00


	//----- nvinfo : EIATTR_KPARAM_INFO
	.align		4
.L_39:
        /*0038*/ 	.byte	0x04, 0x17
        /*003a*/ 	.short	(.L_41 - .L_40)
.L_40:
        /*003c*/ 	.word	0x00000000
        /*0040*/ 	.short	0x0001
        /*0042*/ 	.short	0x0008
        /*0044*/ 	.byte	0x00, 0xf5, 0x21, 0x00


	//----- nvinfo : EIATTR_KPARAM_INFO
	.align		4
.L_41:
        /*0048*/ 	.byte	0x04, 0x17
        /*004a*/ 	.short	(.L_43 - .L_42)
.L_42:
        /*004c*/ 	.word	0x00000000
        /*0050*/ 	.short	0x0000
        /*0052*/ 	.short	0x0000
        /*0054*/ 	.byte	0x00, 0xf5, 0x21, 0x00


	//----- nvinfo : EIATTR_SPARSE_MMA_MASK
	.align		4
.L_43:
        /*0058*/ 	.byte	0x03, 0x50
        /*005a*/ 	.short	0x0000


	//----- nvinfo : EIATTR_MAXREG_COUNT
	.align		4
        /*005c*/ 	.byte	0x03, 0x1b
        /*005e*/ 	.short	0x00ff


	//----- nvinfo : EIATTR_MERCURY_ISA_VERSION
	.align		4
        /*0060*/ 	.byte	0x03, 0x5f
        /*0062*/ 	.short	0x0101


	//----- nvinfo : EIATTR_VRC_CTA_INIT_COUNT
	.align		4
        /*0064*/ 	.byte	0x02, 0x4a
	.zero		1
	.zero		1


	//----- nvinfo : EIATTR_EXIT_INSTR_OFFSETS
	.align		4
        /*0068*/ 	.byte	0x04, 0x1c
        /*006a*/ 	.short	(.L_45 - .L_44)


	//   ....[0]....
.L_44:
        /*006c*/ 	.word	0x000000c0


	//   ....[1]....
        /*0070*/ 	.word	0x00000e20


	//----- nvinfo : EIATTR_CRS_STACK_SIZE
	.align		4
.L_45:
        /*0074*/ 	.byte	0x04, 0x1e
        /*0076*/ 	.short	(.L_47 - .L_46)
.L_46:
        /*0078*/ 	.word	0x00000000


	//----- nvinfo : EIATTR_CBANK_PARAM_SIZE
	.align		4
.L_47:
        /*007c*/ 	.byte	0x03, 0x19
        /*007e*/ 	.short	0x001c


	//----- nvinfo : EIATTR_PARAM_CBANK
	.align		4
        /*0080*/ 	.byte	0x04, 0x0a
        /*0082*/ 	.short	(.L_49 - .L_48)
	.align		4
.L_48:
        /*0084*/ 	.word	index@(.nv.constant0._Z10kernelBlurPhS_iii)
        /*0088*/ 	.short	0x0380
        /*008a*/ 	.short	0x001c


	//----- nvinfo : EIATTR_SW_WAR
	.align		4
.L_49:
        /*008c*/ 	.byte	0x04, 0x36
        /*008e*/ 	.short	(.L_51 - .L_50)
.L_50:
        /*0090*/ 	.word	0x00000008
.L_51:


//--------------------- .nv.callgraph             --------------------------
	.section	.nv.callgraph,"",@"SHT_CUDA_CALLGRAPH"
	.align	4
	.sectionentsize	8
	.align		4
        /*0000*/ 	.word	0x00000000
	.align		4
        /*0004*/ 	.word	0xffffffff
	.align		4
        /*0008*/ 	.word	0x00000000
	.align		4
        /*000c*/ 	.word	0xfffffffe
	.align		4
        /*0010*/ 	.word	0x00000000
	.align		4
        /*0014*/ 	.word	0xfffffffd
	.align		4
        /*0018*/ 	.word	0x00000000
	.align		4
        /*001c*/ 	.word	0xfffffffc


//--------------------- .text._Z16sharedKernelBlurPhS_iii --------------------------
	.section	.text._Z16sharedKernelBlurPhS_iii,"ax",@progbits
	.align	128
        .global         _Z16sharedKernelBlurPhS_iii
        .type           _Z16sharedKernelBlurPhS_iii,@function
        .size           _Z16sharedKernelBlurPhS_iii,(.L_x_17 - _Z16sharedKernelBlurPhS_iii)
        .other          _Z16sharedKernelBlurPhS_iii,@"STO_CUDA_ENTRY STV_DEFAULT"
_Z16sharedKernelBlurPhS_iii:
.text._Z16sharedKernelBlurPhS_iii:
[----:B------:R-:W-:Y:S01]  /*0000*/  LDC R1, c[0x0][0x37c] ;  /* 0x0000df00ff017b82 */ /* 0x000fe20000000800 */
[----:B------:R-:W0:Y:S07]  /*0010*/  S2R R2, SR_TID.Y ;  /* 0x0000000000027919 */ /* 0x000e2e0000002200 */
[----:B------:R-:W1:Y:S01]  /*0020*/  LDC R4, c[0x0][0x360] ;  /* 0x0000d800ff047b82 */ /* 0x000e620000000800 */
[----:B------:R-:W2:Y:S01]  /*0030*/  LDCU.64 UR6, c[0x0][0x390] ;  /* 0x00007200ff0677ac */ /* 0x000ea20008000a00 */
[----:B------:R-:W1:Y:S06]  /*0040*/  S2R R3, SR_TID.X ;  /* 0x0000000000037919 */ /* 0x000e6c0000002100 */
[----:B------:R-:W0:Y:S08]  /*0050*/  S2UR UR5, SR_CTAID.Y ;  /* 0x00000000000579c3 */ /* 0x000e300000002600 */
[----:B------:R-:W0:Y:S08]  /*0060*/  LDC R5, c[0x0][0x364] ;  /* 0x0000d900ff057b82 */ /* 0x000e300000000800 */
[----:B------:R-:W1:Y:S01]  /*0070*/  S2UR UR4, SR_CTAID.X ;  /* 0x00000000000479c3 */ /* 0x000e620000002500 */
[----:B0-----:R-:W-:-:S05]  /*0080*/  IMAD R7, R5, UR5, R2 ;  /* 0x0000000505077c24 */ /* 0x001fca000f8e0202 */
[----:B--2---:R-:W-:Y:S01]  /*0090*/  ISETP.GE.AND P0, PT, R7, UR6, PT ;  /* 0x0000000607007c0c */ /* 0x004fe2000bf06270 */
[----:B-1----:R-:W-:-:S05]  /*00a0*/  IMAD R0, R4, UR4, R3 ;  /* 0x0000000404007c24 */ /* 0x002fca000f8e0203 */
[----:B------:R-:W-:-:S13]  /*00b0*/  ISETP.GE.OR P0, PT, R0, UR7, P0 ;  /* 0x0000000700007c0c */ /* 0x000fda0008706670 */
[----:B------:R-:W-:Y:S05]  /*00c0*/  @P0 EXIT ;  /* 0x000000000000094d */ /* 0x000fea0003800000 */
[----:B------:R-:W0:Y:S01]  /*00d0*/  LDCU.64 UR4, c[0x0][0x380] ;  /* 0x00007000ff0477ac */ /* 0x000e220008000a00 */
[----:B------:R-:W-:Y:S01]  /*00e0*/  IMAD R0, R7, UR7, R0 ;  /* 0x0000000707007c24 */ /* 0x000fe2000f8e0200 */
[----:B------:R-:W1:Y:S03]  /*00f0*/  LDCU.64 UR10, c[0x0][0x358] ;  /* 0x00006b00ff0a77ac */ /* 0x000e660008000a00 */
[----:B------:R-:W-:Y:S01]  /*0100*/  IMAD R0, R0, 0x3, RZ ;  /* 0x0000000300007824 */ /* 0x000fe200078e02ff */
[----:B------:R-:W2:Y:S01]  /*0110*/  S2R R10, SR_CgaCtaId ;  /* 0x00000000000a7919 */ /* 0x000ea20000008800 */
[----:B------:R-:W3:Y:S03]  /*0120*/  LDCU UR6, c[0x0][0x398] ;  /* 0x00007300ff0677ac */ /* 0x000ee60008000800 */
[----:B0-----:R-:W-:-:S04]  /*0130*/  IADD3 R8, P0, PT, R0, UR4, RZ ;  /* 0x0000000400087c10 */ /* 0x001fc8000ff1e0ff */
[----:B------:R-:W-:-:S05]  /*0140*/  LEA.HI.X.SX32 R9, R0, UR5, 0x1, P0 ;  /* 0x0000000500097c11 */ /* 0x000fca00080f0eff */
[----:B-1----:R-:W4:Y:S04]  /*0150*/  LDG.E.U8 R6, desc[UR10][R8.64] ;  /* 0x0000000a08067981 */ /* 0x002f28000c1e1100 */
[----:B------:R-:W5:Y:S04]  /*0160*/  LDG.E.U8 R12, desc[UR10][R8.64+0x1] ;  /* 0x0000010a080c7981 */ /* 0x000f68000c1e1100 */
[----:B------:R0:W5:Y:S01]  /*0170*/  LDG.E.U8 R14, desc[UR10][R8.64+0x2] ;  /* 0x0000020a080e7981 */ /* 0x000162000c1e1100 */
[----:B------:R-:W-:Y:S01]  /*0180*/  MOV R7, 0x400 ;  /* 0x0000040000077802 */ /* 0x000fe20000000f00 */
[----:B---3--:R-:W-:-:S02]  /*0190*/  USHF.L.U32 UR4, UR6, 0x1, URZ ;  /* 0x0000000106047899 */ /* 0x008fc400080006ff */
[----:B------:R-:W-:Y:S01]  /*01a0*/  UIADD3 UR8, UPT, UPT, -UR6, URZ, URZ ;  /* 0x000000ff06087290 */ /* 0x000fe2000fffe1ff */
[----:B--2---:R-:W-:Y:S01]  /*01b0*/  LEA R10, R10, R7, 0x18 ;  /* 0x000000070a0a7211 */ /* 0x004fe200078ec0ff */
[C---:B------:R-:W-:Y:S01]  /*01c0*/  IMAD R7, R2.reuse, R4, R3 ;  /* 0x0000000402077224 */ /* 0x040fe200078e0203 */
[----:B------:R-:W-:Y:S02]  /*01d0*/  ULOP3.LUT UR5, UR4, 0xfffffffc, URZ, 0xc0, !UPT ;  /* 0xfffffffc04057892 */ /* 0x000fe4000f8ec0ff */
[----:B------:R-:W-:Y:S01]  /*01e0*/  UIADD3 UR4, UPT, UPT, -UR6, 0x1, URZ ;  /* 0x0000000106047890 */ /* 0x000fe2000fffe1ff */
[----:B------:R-:W-:Y:S01]  /*01f0*/  IMAD R11, R7, 0x3, R10 ;  /* 0x00000003070b7824 */ /* 0x000fe200078e020a */
[----:B------:R-:W-:Y:S01]  /*0200*/  UIADD3 UR9, UPT, UPT, -UR5, URZ, URZ ;  /* 0x000000ff05097290 */ /* 0x000fe2000fffe1ff */
[----:B------:R-:W-:Y:S02]  /*0210*/  VIADD R7, R2, -UR6 ;  /* 0x8000000602077c36 */ /* 0x000fe40008000000 */
[----:B------:R-:W-:-:S02]  /*0220*/  UMOV UR5, UR8 ;  /* 0x0000000800057c82 */ /* 0x000fc40008000000 */
[CC--:B0-----:R-:W-:Y:S01]  /*0230*/  IMAD R9, R7.reuse, R4.reuse, RZ ;  /* 0x0000000407097224 */ /* 0x0c1fe200078e02ff */
[C---:B------:R-:W-:Y:S01]  /*0240*/  IADD3 R17, PT, PT, R7.reuse, 0x2, RZ ;  /* 0x0000000207117810 */ /* 0x040fe20007ffe0ff */
[----:B------:R-:W-:Y:S02]  /*0250*/  VIADD R15, R7, 0x3 ;  /* 0x00000003070f7836 */ /* 0x000fe40000000000 */
[----:B------:R-:W-:Y:S02]  /*0260*/  IMAD.IADD R13, R9, 0x1, R4 ;  /* 0x00000001090d7824 */ /* 0x000fe400078e0204 */
[-C--:B------:R-:W-:Y:S02]  /*0270*/  IMAD R15, R15, R4.reuse, RZ ;  /* 0x000000040f0f7224 */ /* 0x080fe400078e02ff */
[----:B------:R-:W-:Y:S02]  /*0280*/  IMAD R17, R17, R4, RZ ;  /* 0x0000000411117224 */ /* 0x000fe400078e02ff */
[----:B------:R-:W-:-:S02]  /*0290*/  IMAD R8, R13, 0x3, R10 ;  /* 0x000000030d087824 */ /* 0x000fc400078e020a */
[--C-:B------:R-:W-:Y:S01]  /*02a0*/  IMAD R13, R17, 0x3, R10.reuse ;  /* 0x00000003110d7824 */ /* 0x100fe200078e020a */
[----:B----4-:R0:W-:Y:S04]  /*02b0*/  STS.U8 [R11], R6 ;  /* 0x000000060b007388 */ /* 0x0101e80000000000 */
[----:B-----5:R1:W-:Y:S04]  /*02c0*/  STS.U8 [R11+0x1], R12 ;  /* 0x0000010c0b007388 */ /* 0x0203e80000000000 */
[----:B------:R2:W-:Y:S01]  /*02d0*/  STS.U8 [R11+0x2], R14 ;  /* 0x0000020e0b007388 */ /* 0x0005e20000000000 */
[----:B0-----:R-:W-:-:S02]  /*02e0*/  IMAD R6, R9, 0x3, R10 ;  /* 0x0000000309067824 */ /* 0x001fc400078e020a */
[----:B------:R-:W-:Y:S02]  /*02f0*/  HFMA2 R9, -RZ, RZ, 0, 0 ;  /* 0x00000000ff097431 */ /* 0x000fe400000001ff */
[----:B-1----:R-:W-:Y:S02]  /*0300*/  IMAD R12, R15, 0x3, R10 ;  /* 0x000000030f0c7824 */ /* 0x002fe400078e020a */
[----:B--2---:R-:W-:Y:S01]  /*0310*/  IMAD.MOV.U32 R14, RZ, RZ, RZ ;  /* 0x000000ffff0e7224 */ /* 0x004fe200078e00ff */
[----:B------:R-:W-:-:S07]  /*0320*/  CS2R R10, SRZ ;  /* 0x00000000000a7805 */ /* 0x000fce000001ff00 */
.L_x_8:
[----:B------:R-:W0:Y:S01]  /*0330*/  LDCU UR6, c[0x0][0x398] ;  /* 0x00007300ff0677ac */ /* 0x000e220008000800 */
[----:B------:R-:W-:Y:S01]  /*0340*/  VIADD R15, R3, UR5 ;  /* 0x00000005030f7c36 */ /* 0x000fe20008000000 */
[----:B0-----:R-:W-:-:S03]  /*0350*/  UISETP.GE.U32.AND UP0, UPT, UR6, 0x2, UPT ;  /* 0x000000020600788c */ /* 0x001fc6000bf06070 */
[----:B------:R-:W-:-:S06]  /*0360*/  UMOV UR6, UR8 ;  /* 0x0000000800067c82 */ /* 0x000fcc0008000000 */
[----:B------:R-:W-:Y:S05]  /*0370*/  BRA.U !UP0, `(.L_x_0) ;  /* 0x0000000108cc7547 */ /* 0x000fea000b800000 */
[C---:B------:R-:W-:Y:S01]  /*0380*/  ISETP.GE.U32.AND P4, PT, R15.reuse, R4, PT ;  /* 0x000000040f00720c */ /* 0x040fe20003f86070 */
[----:B------:R-:W-:Y:S01]  /*0390*/  IMAD R15, R15, 0x3, RZ ;  /* 0x000000030f0f7824 */ /* 0x000fe200078e02ff */
[----:B------:R-:W-:Y:S01]  /*03a0*/  UMOV UR6, UR9 ;  /* 0x0000000900067c82 */ /* 0x000fe20008000000 */
[----:B------:R-:W-:Y:S01]  /*03b0*/  IMAD.MOV.U32 R16, RZ, RZ, R7 ;  /* 0x000000ffff107224 */ /* 0x000fe200078e0007 */
[----:B------:R-:W-:-:S09]  /*03c0*/  UMOV UR7, UR4 ;  /* 0x0000000400077c82 */ /* 0x000fd20008000000 */
.L_x_1:
[CC--:B------:R-:W-:Y:S01]  /*03d0*/  ISETP.GE.U32.OR P0, PT, R16.reuse, R5.reuse, P4 ;  /* 0x000000051000720c */ /* 0x0c0fe20002706470 */
[C---:B------:R-:W-:Y:S01]  /*03e0*/  VIADD R20, R16.reuse, 0x1 ;  /* 0x0000000110147836 */ /* 0x040fe20000000000 */
[----:B------:R-:W-:Y:S01]  /*03f0*/  IADD3 R22, PT, PT, R16, 0x3, RZ ;  /* 0x0000000310167810 */ /* 0x000fe20007ffe0ff */
[----:B------:R-:W-:Y:S02]  /*0400*/  UIADD3 UR6, UPT, UPT, UR6, 0x4, URZ ;  /* 0x0000000406067890 */ /* 0x000fe4000fffe0ff */
[----:B------:R-:W-:Y:S01]  /*0410*/  UIADD3 UR7, UPT, UPT, UR7, 0x4, URZ ;  /* 0x0000000407077890 */ /* 0x000fe2000fffe0ff */
[-C--:B------:R-:W-:Y:S01]  /*0420*/  ISETP.GE.U32.OR P1, PT, R20, R5.reuse, P4 ;  /* 0x000000051400720c */ /* 0x080fe20002726470 */
[----:B------:R-:W-:Y:S01]  /*0430*/  VIADD R20, R16, 0x2 ;  /* 0x0000000210147836 */ /* 0x000fe20000000000 */
[----:B------:R-:W-:Y:S01]  /*0440*/  ISETP.GE.U32.OR P3, PT, R22, R5, P4 ;  /* 0x000000051600720c */ /* 0x000fe20002766470 */
[----:B------:R-:W-:Y:S01]  /*0450*/  UISETP.NE.AND UP0, UPT, UR6, URZ, UPT ;  /* 0x000000ff0600728c */ /* 0x000fe2000bf05270 */
[----:B------:R-:W-:-:S02]  /*0460*/  IADD3 R16, PT, PT, R16, 0x4, RZ ;  /* 0x0000000410107810 */ /* 0x000fc40007ffe0ff */
[----:B------:R-:W-:Y:S01]  /*0470*/  ISETP.GE.U32.OR P2, PT, R20, R5, P4 ;  /* 0x000000051400720c */ /* 0x000fe20002746470 */
[----:B------:R-:W-:Y:S01]  /*0480*/  @!P0 VIADD R14, R14, 0x1 ;  /* 0x000000010e0e8836 */ /* 0x000fe20000000000 */
[----:B------:R-:W-:-:S05]  /*0490*/  @!P0 IADD3 R27, PT, PT, R6, R15, RZ ;  /* 0x0000000f061b8210 */ /* 0x000fca0007ffe0ff */
[----:B------:R-:W0:Y:S01]  /*04a0*/  @!P0 LDS.U8 R18, [R27] ;  /* 0x000000001b128984 */ /* 0x000e220000000000 */
[--C-:B------:R-:W-:Y:S01]  /*04b0*/  @!P1 IMAD.IADD R19, R8, 0x1, R15.reuse ;  /* 0x0000000108139824 */ /* 0x100fe200078e020f */
[----:B------:R-:W-:Y:S02]  /*04c0*/  @!P3 IADD3 R29, PT, PT, R12, R15, RZ ;  /* 0x0000000f0c1db210 */ /* 0x000fe40007ffe0ff */
[----:B------:R-:W1:Y:S01]  /*04d0*/  @!P0 LDS.U8 R17, [R27+0x1] ;  /* 0x000001001b118984 */ /* 0x000e620000000000 */
[----:B------:R-:W-:Y:S01]  /*04e0*/  @!P1 IADD3 R14, PT, PT, R14, 0x1, RZ ;  /* 0x000000010e0e9810 */ /* 0x000fe20007ffe0ff */
[--C-:B------:R-:W-:Y:S02]  /*04f0*/  @!P2 IMAD.IADD R21, R13, 0x1, R15.reuse ;  /* 0x000000010d15a824 */ /* 0x100fe400078e020f */
[----:B------:R-:W2:Y:S01]  /*0500*/  @!P1 LDS.U8 R20, [R19] ;  /* 0x0000000013149984 */ /* 0x000ea20000000000 */
[----:B------:R-:W-:Y:S01]  /*0510*/  @!P2 IADD3 R14, PT, PT, R14, 0x1, RZ ;  /* 0x000000010e0ea810 */ /* 0x000fe20007ffe0ff */
[----:B------:R-:W-:-:S02]  /*0520*/  IMAD R15, R4, 0xc, R15 ;  /* 0x0000000c040f7824 */ /* 0x000fc400078e020f */
[----:B------:R-:W-:Y:S02]  /*0530*/  @!P1 LDS.U8 R22, [R19+0x2] ;  /* 0x0000020013169984 */ /* 0x000fe40000000000 */
[----:B------:R-:W-:Y:S02]  /*0540*/  @!P3 VIADD R14, R14, 0x1 ;  /* 0x000000010e0eb836 */ /* 0x000fe40000000000 */
[----:B------:R-:W-:Y:S04]  /*0550*/  @!P2 LDS.U8 R23, [R21+0x1] ;  /* 0x000001001517a984 */ /* 0x000fe80000000000 */
[----:B------:R-:W-:Y:S04]  /*0560*/  @!P2 LDS.U8 R26, [R21+0x2] ;  /* 0x00000200151aa984 */ /* 0x000fe80000000000 */
[----:B------:R-:W3:Y:S04]  /*0570*/  @!P2 LDS.U8 R24, [R21] ;  /* 0x000000001518a984 */ /* 0x000ee80000000000 */
[----:B------:R-:W4:Y:S04]  /*0580*/  @!P3 LDS.U8 R28, [R29] ;  /* 0x000000001d1cb984 */ /* 0x000f280000000000 */
[----:B------:R-:W-:Y:S01]  /*0590*/  @!P3 LDS.U8 R25, [R29+0x1] ;  /* 0x000001001d19b984 */ /* 0x000fe20000000000 */
[----:B0-----:R-:W-:-:S03]  /*05a0*/  @!P0 IMAD.IADD R11, R11, 0x1, R18 ;  /* 0x000000010b0b8824 */ /* 0x001fc600078e0212 */
[----:B------:R-:W0:Y:S01]  /*05b0*/  @!P0 LDS.U8 R18, [R27+0x2] ;  /* 0x000002001b128984 */ /* 0x000e220000000000 */
[----:B-1----:R-:W-:-:S03]  /*05c0*/  @!P0 IADD3 R10, PT, PT, R10, R17, RZ ;  /* 0x000000110a0a8210 */ /* 0x002fc60007ffe0ff */
[----:B------:R-:W1:Y:S01]  /*05d0*/  @!P1 LDS.U8 R17, [R19+0x1] ;  /* 0x0000010013119984 */ /* 0x000e620000000000 */
[----:B--2---:R-:W-:-:S03]  /*05e0*/  @!P1 IADD3 R11, PT, PT, R11, R20, RZ ;  /* 0x000000140b0b9210 */ /* 0x004fc60007ffe0ff */
[----:B------:R-:W2:Y:S02]  /*05f0*/  @!P3 LDS.U8 R27, [R29+0x2] ;  /* 0x000002001d1bb984 */ /* 0x000ea40000000000 */
[----:B---3--:R-:W-:-:S04]  /*0600*/  @!P2 IMAD.IADD R11, R11, 0x1, R24 ;  /* 0x000000010b0ba824 */ /* 0x008fc800078e0218 */
[----:B----4-:R-:W-:Y:S02]  /*0610*/  @!P3 IMAD.IADD R11, R11, 0x1, R28 ;  /* 0x000000010b0bb824 */ /* 0x010fe400078e021c */
[----:B0-----:R-:W-:Y:S02]  /*0620*/  @!P0 IMAD.IADD R9, R9, 0x1, R18 ;  /* 0x0000000109098824 */ /* 0x001fe400078e0212 */
[----:B-1----:R-:W-:-:S03]  /*0630*/  @!P1 IMAD.IADD R10, R10, 0x1, R17 ;  /* 0x000000010a0a9824 */ /* 0x002fc600078e0211 */
[----:B------:R-:W-:Y:S02]  /*0640*/  @!P1 IADD3 R9, PT, PT, R9, R22, RZ ;  /* 0x0000001609099210 */ /* 0x000fe40007ffe0ff */
[----:B------:R-:W-:Y:S02]  /*0650*/  @!P2 IADD3 R10, PT, PT, R10, R23, RZ ;  /* 0x000000170a0aa210 */ /* 0x000fe40007ffe0ff */
[----:B------:R-:W-:-:S03]  /*0660*/  @!P2 IADD3 R9, PT, PT, R9, R26, RZ ;  /* 0x0000001a0909a210 */ /* 0x000fc60007ffe0ff */
[----:B------:R-:W-:Y:S02]  /*0670*/  @!P3 IMAD.IADD R10, R10, 0x1, R25 ;  /* 0x000000010a0ab824 */ /* 0x000fe400078e0219 */
[----:B--2---:R-:W-:Y:S01]  /*0680*/  @!P3 IMAD.IADD R9, R9, 0x1, R27 ;  /* 0x000000010909b824 */ /* 0x004fe200078e021b */
[----:B------:R-:W-:Y:S06]  /*0690*/  BRA.U UP0, `(.L_x_1) ;  /* 0xfffffffd004c7547 */ /* 0x000fec000b83ffff */
[----:B------:R-:W-:-:S12]  /*06a0*/  UIADD3 UR6, UPT, UPT, UR7, -0x1, URZ ;  /* 0xffffffff07067890 */ /* 0x000fd8000fffe0ff */
.L_x_0:
[----:B------:R-:W0:Y:S01]  /*06b0*/  LDCU UR7, c[0x0][0x398] ;  /* 0x00007300ff0777ac */ /* 0x000e220008000800 */
[----:B------:R-:W-:Y:S01]  /*06c0*/  IADD3 R15, PT, PT, R3, UR5, RZ ;  /* 0x00000005030f7c10 */ /* 0x000fe2000fffe0ff */
[----:B0-----:R-:W-:-:S09]  /*06d0*/  ULOP3.LUT UP0, URZ, UR7, 0x1, URZ, 0xc0, !UPT ;  /* 0x0000000107ff7892 */ /* 0x001fd2000f80c0ff */
[----:B------:R-:W-:Y:S05]  /*06e0*/  BRA.U !UP0, `(.L_x_2) ;  /* 0x0000000108907547 */ /* 0x000fea000b800000 */
[----:B------:R-:W-:Y:S01]  /*06f0*/  VIADD R16, R2, UR6 ;  /* 0x0000000602107c36 */ /* 0x000fe20008000000 */
[----:B------:R-:W-:Y:S01]  /*0700*/  ISETP.GE.U32.AND P0, PT, R15, R4, PT ;  /* 0x000000040f00720c */ /* 0x000fe20003f06070 */
[----:B------:R-:W-:Y:S01]  /*0710*/  UIADD3 UR6, UPT, UPT, UR6, 0x2, URZ ;  /* 0x0000000206067890 */ /* 0x000fe2000fffe0ff */
[----:B------:R-:W-:Y:S02]  /*0720*/  BSSY.RECONVERGENT B0, `(.L_x_3) ;  /* 0x0000011000007945 */ /* 0x000fe40003800200 */
[C---:B------:R-:W-:Y:S02]  /*0730*/  ISETP.GE.U32.OR P1, PT, R16.reuse, R5, P0 ;  /* 0x000000051000720c */ /* 0x040fe40000726470 */
[----:B------:R-:W-:-:S04]  /*0740*/  IADD3 R22, PT, PT, R16, 0x1, RZ ;  /* 0x0000000110167810 */ /* 0x000fc80007ffe0ff */
[----:B------:R-:W-:-:S07]  /*0750*/  ISETP.GE.U32.OR P0, PT, R22, R5, P0 ;  /* 0x000000051600720c */ /* 0x000fce0000706470 */
[----:B------:R-:W-:Y:S06]  /*0760*/  @P1 BRA `(.L_x_4) ;  /* 0x0000000000301947 */ /* 0x000fec0003800000 */
[----:B------:R-:W0:Y:S01]  /*0770*/  S2R R18, SR_CgaCtaId ;  /* 0x0000000000127919 */ /* 0x000e220000008800 */
[----:B------:R-:W-:Y:S01]  /*0780*/  MOV R17, 0x400 ;  /* 0x0000040000117802 */ /* 0x000fe20000000f00 */
[----:B------:R-:W-:Y:S01]  /*0790*/  IMAD R16, R16, R4, R15 ;  /* 0x0000000410107224 */ /* 0x000fe200078e020f */
[----:B------:R-:W-:Y:S02]  /*07a0*/  IADD3 R14, PT, PT, R14, 0x1, RZ ;  /* 0x000000010e0e7810 */ /* 0x000fe40007ffe0ff */
[----:B0-----:R-:W-:-:S05]  /*07b0*/  LEA R17, R18, R17, 0x18 ;  /* 0x0000001112117211 */ /* 0x001fca00078ec0ff */
[----:B------:R-:W-:-:S05]  /*07c0*/  IMAD R16, R16, 0x3, R17 ;  /* 0x0000000310107824 */ /* 0x000fca00078e0211 */
[----:B------:R-:W0:Y:S04]  /*07d0*/  LDS.U8 R18, [R16] ;  /* 0x0000000010127984 */ /* 0x000e280000000000 */
[----:B------:R-:W1:Y:S04]  /*07e0*/  LDS.U8 R17, [R16+0x1] ;  /* 0x0000010010117984 */ /* 0x000e680000000000 */
[----:B------:R-:W2:Y:S01]  /*07f0*/  LDS.U8 R20, [R16+0x2] ;  /* 0x0000020010147984 */ /* 0x000ea20000000000 */
[----:B0-----:R-:W-:Y:S01]  /*0800*/  IMAD.IADD R11, R11, 0x1, R18 ;  /* 0x000000010b0b7824 */ /* 0x001fe200078e0212 */
[----:B-1----:R-:W-:Y:S01]  /*0810*/  IADD3 R10, PT, PT, R10, R17, RZ ;  /* 0x000000110a0a7210 */ /* 0x002fe20007ffe0ff */
[----:B--2---:R-:W-:-:S07]  /*0820*/  IMAD.IADD R9, R9, 0x1, R20 ;  /* 0x0000000109097824 */ /* 0x004fce00078e0214 */
.L_x_4:
[----:B------:R-:W-:Y:S05]  /*0830*/  BSYNC.RECONVERGENT B0 ;  /* 0x0000000000007941 */ /* 0x000fea0003800200 */
.L_x_3:
[----:B------:R-:W-:Y:S04]  /*0840*/  BSSY.RECONVERGENT B0, `(.L_x_2) ;  /* 0x000000e000007945 */ /* 0x000fe80003800200 */
[----:B------:R-:W-:Y:S05]  /*0850*/  @P0 BRA `(.L_x_5) ;  /* 0x0000000000300947 */ /* 0x000fea0003800000 */
[----:B------:R-:W0:Y:S01]  /*0860*/  S2R R17, SR_CgaCtaId ;  /* 0x0000000000117919 */ /* 0x000e220000008800 */
[----:B------:R-:W-:Y:S02]  /*0870*/  MOV R16, 0x400 ;  /* 0x0000040000107802 */ /* 0x000fe40000000f00 */
[----:B------:R-:W-:Y:S02]  /*0880*/  IADD3 R14, PT, PT, R14, 0x1, RZ ;  /* 0x000000010e0e7810 */ /* 0x000fe40007ffe0ff */
[----:B0-----:R-:W-:Y:S01]  /*0890*/  LEA R17, R17, R16, 0x18 ;  /* 0x0000001011117211 */ /* 0x001fe200078ec0ff */
[----:B------:R-:W-:-:S04]  /*08a0*/  IMAD R16, R22, R4, R15 ;  /* 0x0000000416107224 */ /* 0x000fc800078e020f */
[----:B------:R-:W-:-:S05]  /*08b0*/  IMAD R16, R16, 0x3, R17 ;  /* 0x0000000310107824 */ /* 0x000fca00078e0211 */
[----:B------:R-:W0:Y:S04]  /*08c0*/  LDS.U8 R18, [R16] ;  /* 0x0000000010127984 */ /* 0x000e280000000000 */
[----:B------:R-:W1:Y:S04]  /*08d0*/  LDS.U8 R17, [R16+0x1] ;  /* 0x0000010010117984 */ /* 0x000e680000000000 */
[----:B------:R-:W2:Y:S01]  /*08e0*/  LDS.U8 R20, [R16+0x2] ;  /* 0x0000020010147984 */ /* 0x000ea20000000000 */
[----:B0-----:R-:W-:Y:S01]  /*08f0*/  IMAD.IADD R11, R11, 0x1, R18 ;  /* 0x000000010b0b7824 */ /* 0x001fe200078e0212 */
[----:B-1----:R-:W-:Y:S01]  /*0900*/  IADD3 R10, PT, PT, R10, R17, RZ ;  /* 0x000000110a0a7210 */ /* 0x002fe20007ffe0ff */
[----:B--2---:R-:W-:-:S07]  /*0910*/  IMAD.IADD R9, R9, 0x1, R20 ;  /* 0x0000000109097824 */ /* 0x004fce00078e0214 */
.L_x_5:
[----:B------:R-:W-:Y:S05]  /*0920*/  BSYNC.RECONVERGENT B0 ;  /* 0x0000000000007941 */ /* 0x000fea0003800200 */
.L_x_2:
[----:B------:R-:W-:Y:S01]  /*0930*/  VIADD R16, R2, UR6 ;  /* 0x0000000602107c36 */ /* 0x000fe20008000000 */
[----:B------:R-:W-:Y:S01]  /*0940*/  ISETP.GE.U32.AND P0, PT, R15, R4, PT ;  /* 0x000000040f00720c */ /* 0x000fe20003f06070 */
[----:B------:R-:W-:Y:S03]  /*0950*/  BSSY.RECONVERGENT B0, `(.L_x_6) ;  /* 0x000000f000007945 */ /* 0x000fe60003800200 */
[----:B------:R-:W-:-:S13]  /*0960*/  ISETP.GE.U32.OR P0, PT, R16, R5, P0 ;  /* 0x000000051000720c */ /* 0x000fda0000706470 */
[----:B------:R-:W-:Y:S05]  /*0970*/  @P0 BRA `(.L_x_7) ;  /* 0x0000000000300947 */ /* 0x000fea0003800000 */
[----:B------:R-:W0:Y:S01]  /*0980*/  S2R R18, SR_CgaCtaId ;  /* 0x0000000000127919 */ /* 0x000e220000008800 */
[----:B------:R-:W-:Y:S01]  /*0990*/  MOV R17, 0x400 ;  /* 0x0000040000117802 */ /* 0x000fe20000000f00 */
[----:B------:R-:W-:Y:S02]  /*09a0*/  IMAD R15, R16, R4, R15 ;  /* 0x00000004100f7224 */ /* 0x000fe400078e020f */
[----:B------:R-:W-:Y:S01]  /*09b0*/  VIADD R14, R14, 0x1 ;  /* 0x000000010e0e7836 */ /* 0x000fe20000000000 */
[----:B0-----:R-:W-:-:S05]  /*09c0*/  LEA R18, R18, R17, 0x18 ;  /* 0x0000001112127211 */ /* 0x001fca00078ec0ff */
[----:B------:R-:W-:-:S05]  /*09d0*/  IMAD R15, R15, 0x3, R18 ;  /* 0x000000030f0f7824 */ /* 0x000fca00078e0212 */
[----:B------:R-:W0:Y:S04]  /*09e0*/  LDS.U8 R16, [R15] ;  /* 0x000000000f107984 */ /* 0x000e280000000000 */
[----:B------:R-:W1:Y:S04]  /*09f0*/  LDS.U8 R17, [R15+0x1] ;  /* 0x000001000f117984 */ /* 0x000e680000000000 */
[----:B------:R-:W2:Y:S01]  /*0a00*/  LDS.U8 R18, [R15+0x2] ;  /* 0x000002000f127984 */ /* 0x000ea20000000000 */
[----:B0-----:R-:W-:Y:S01]  /*0a10*/  IADD3 R11, PT, PT, R11, R16, RZ ;  /* 0x000000100b0b7210 */ /* 0x001fe20007ffe0ff */
[----:B-1----:R-:W-:Y:S01]  /*0a20*/  IMAD.IADD R10, R10, 0x1, R17 ;  /* 0x000000010a0a7824 */ /* 0x002fe200078e0211 */
[----:B--2---:R-:W-:-:S07]  /*0a30*/  IADD3 R9, PT, PT, R9, R18, RZ ;  /* 0x0000001209097210 */ /* 0x004fce0007ffe0ff */
.L_x_7:
[----:B------:R-:W-:Y:S05]  /*0a40*/  BSYNC.RECONVERGENT B0 ;  /* 0x0000000000007941 */ /* 0x000fea0003800200 */
.L_x_6:
[----:B------:R-:W-:Y:S02]  /*0a50*/  UISETP.NE.AND UP0, UPT, UR5, UR7, UPT ;  /* 0x000000070500728c */ /* 0x000fe4000bf05270 */
[----:B------:R-:W-:-:S07]  /*0a60*/  UIADD3 UR6, UPT, UPT, UR5, 0x1, URZ ;  /* 0x0000000105067890 */ /* 0x000fce000fffe0ff */
[----:B------:R-:W-:Y:S01]  /*0a70*/  UMOV UR5, UR6 ;  /* 0x0000000600057c82 */ /* 0x000fe20008000000 */
[----:B------:R-:W-:Y:S05]  /*0a80*/  BRA.U UP0, `(.L_x_8) ;  /* 0xfffffff900287547 */ /* 0x000fea000b83ffff */
[----:B------:R-:W0:Y:S01]  /*0a90*/  I2F.U32.RP R4, R14 ;  /* 0x0000000e00047306 */ /* 0x000e220000209000 */
[----:B------:R-:W-:Y:S01]  /*0aa0*/  IMAD.MOV R5, RZ, RZ, -R14 ;  /* 0x000000ffff057224 */ /* 0x000fe200078e0a0e */
[----:B------:R-:W1:Y:S01]  /*0ab0*/  LDCU.64 UR6, c[0x0][0x388] ;  /* 0x00007100ff0677ac */ /* 0x000e620008000a00 */
[----:B------:R-:W-:-:S05]  /*0ac0*/  ISETP.NE.U32.AND P0, PT, R14, RZ, PT ;  /* 0x000000ff0e00720c */ /* 0x000fca0003f05070 */
[----:B0-----:R-:W0:Y:S02]  /*0ad0*/  MUFU.RCP R4, R4 ;  /* 0x0000000400047308 */ /* 0x001e240000001000 */
[----:B0-----:R-:W-:-:S06]  /*0ae0*/  IADD3 R2, PT, PT, R4, 0xffffffe, RZ ;  /* 0x0ffffffe04027810 */ /* 0x001fcc0007ffe0ff */
[----:B------:R0:W2:Y:S02]  /*0af0*/  F2I.FTZ.U32.TRUNC.NTZ R3, R2 ;  /* 0x0000000200037305 */ /* 0x0000a4000021f000 */
[----:B0-----:R-:W-:Y:S02]  /*0b00*/  HFMA2 R2, -RZ, RZ, 0, 0 ;  /* 0x00000000ff027431 */ /* 0x001fe400000001ff */
[----:B--2---:R-:W-:-:S04]  /*0b10*/  IMAD R5, R5, R3, RZ ;  /* 0x0000000305057224 */ /* 0x004fc800078e02ff */
[----:B------:R-:W-:-:S06]  /*0b20*/  IMAD.HI.U32 R6, R3, R5, R2 ;  /* 0x0000000503067227 */ /* 0x000fcc00078e0002 */
[----:B------:R-:W-:-:S04]  /*0b30*/  IMAD.HI.U32 R7, R6, R10, RZ ;  /* 0x0000000a06077227 */ /* 0x000fc800078e00ff */
[----:B------:R-:W-:Y:S01]  /*0b40*/  IMAD.HI.U32 R5, R6, R11, RZ ;  /* 0x0000000b06057227 */ /* 0x000fe200078e00ff */
[----:B------:R-:W-:-:S03]  /*0b50*/  IADD3 R15, PT, PT, -R7, RZ, RZ ;  /* 0x000000ff070f7210 */ /* 0x000fc60007ffe1ff */
[----:B------:R-:W-:-:S04]  /*0b60*/  IMAD.HI.U32 R13, R6, R9, RZ ;  /* 0x00000009060d7227 */ /* 0x000fc800078e00ff */
[----:B------:R-:W-:Y:S02]  /*0b70*/  IMAD.MOV R3, RZ, RZ, -R5 ;  /* 0x000000ffff037224 */ /* 0x000fe400078e0a05 */
[----:B------:R-:W-:Y:S02]  /*0b80*/  IMAD.MOV R2, RZ, RZ, -R13 ;  /* 0x000000ffff027224 */ /* 0x000fe400078e0a0d */
[C---:B------:R-:W-:Y:S02]  /*0b90*/  IMAD R11, R14.reuse, R3, R11 ;  /* 0x000000030e0b7224 */ /* 0x040fe400078e020b */
[C---:B------:R-:W-:Y:S02]  /*0ba0*/  IMAD R3, R14.reuse, R15, R10 ;  /* 0x0000000f0e037224 */ /* 0x040fe400078e020a */
[----:B------:R-:W-:Y:S01]  /*0bb0*/  IMAD R9, R14, R2, R9 ;  /* 0x000000020e097224 */ /* 0x000fe200078e0209 */
[-C--:B------:R-:W-:Y:S02]  /*0bc0*/  ISETP.GE.U32.AND P4, PT, R11, R14.reuse, PT ;  /* 0x0000000e0b00720c */ /* 0x080fe40003f86070 */
[----:B------:R-:W-:-:S02]  /*0bd0*/  ISETP.GE.U32.AND P5, PT, R3, R14, PT ;  /* 0x0000000e0300720c */ /* 0x000fc40003fa6070 */
[----:B------:R-:W-:-:S09]  /*0be0*/  ISETP.GE.U32.AND P6, PT, R9, R14, PT ;  /* 0x0000000e0900720c */ /* 0x000fd20003fc6070 */
[C---:B------:R-:W-:Y:S01]  /*0bf0*/  @P4 IADD3 R11, PT, PT, -R14.reuse, R11, RZ ;  /* 0x0000000b0e0b4210 */ /* 0x040fe20007ffe1ff */
[----:B------:R-:W-:Y:S01]  /*0c00*/  @P4 VIADD R5, R5, 0x1 ;  /* 0x0000000105054836 */ /* 0x000fe20000000000 */
[----:B------:R-:W-:Y:S01]  /*0c10*/  @P5 IADD3 R7, PT, PT, R7, 0x1, RZ ;  /* 0x0000000107075810 */ /* 0x000fe20007ffe0ff */
[----:B------:R-:W-:Y:S01]  /*0c20*/  @P5 IMAD.IADD R3, R3, 0x1, -R14 ;  /* 0x0000000103035824 */ /* 0x000fe200078e0a0e */
[----:B------:R-:W-:Y:S01]  /*0c30*/  @P6 IADD3 R9, PT, PT, -R14, R9, RZ ;  /* 0x000000090e096210 */ /* 0x000fe20007ffe1ff */
[----:B------:R-:W-:Y:S01]  /*0c40*/  @P6 VIADD R13, R13, 0x1 ;  /* 0x000000010d0d6836 */ /* 0x000fe20000000000 */
[-C--:B------:R-:W-:Y:S02]  /*0c50*/  ISETP.GE.U32.AND P3, PT, R11, R14.reuse, PT ;  /* 0x0000000e0b00720c */ /* 0x080fe40003f66070 */
[-C--:B------:R-:W-:Y:S02]  /*0c60*/  ISETP.GE.U32.AND P2, PT, R3, R14.reuse, PT ;  /* 0x0000000e0300720c */ /* 0x080fe40003f46070 */
[----:B------:R-:W-:-:S02]  /*0c70*/  ISETP.GE.U32.AND P1, PT, R9, R14, PT ;  /* 0x0000000e0900720c */ /* 0x000fc40003f26070 */
[----:B------:R-:W-:Y:S02]  /*0c80*/  LOP3.LUT R14, RZ, R14, RZ, 0x33, !PT ;  /* 0x0000000eff0e7212 */ /* 0x000fe400078e33ff */
[----:B-1----:R-:W-:-:S04]  /*0c90*/  IADD3 R2, P4, PT, R0, UR6, RZ ;  /* 0x0000000600027c10 */ /* 0x002fc8000ff9e0ff */
[----:B------:R-:W-:Y:S02]  /*0ca0*/  LEA.HI.X.SX32 R3, R0, UR7, 0x1, P4 ;  /* 0x0000000700037c11 */ /* 0x000fe4000a0f0eff */
[----:B------:R-:W-:Y:S01]  /*0cb0*/  @P3 IADD3 R5, PT, PT, R5, 0x1, RZ ;  /* 0x0000000105053810 */ /* 0x000fe20007ffe0ff */
[----:B------:R-:W-:Y:S02]  /*0cc0*/  @P2 VIADD R7, R7, 0x1 ;  /* 0x0000000107072836 */ /* 0x000fe40000000000 */
[----:B------:R-:W-:Y:S02]  /*0cd0*/  @P1 IADD3 R13, PT, PT, R13, 0x1, RZ ;  /* 0x000000010d0d1810 */ /* 0x000fe40007ffe0ff */
[C---:B------:R-:W-:Y:S02]  /*0ce0*/  SEL R5, R14.reuse, R5, !P0 ;  /* 0x000000050e057207 */ /* 0x040fe40004000000 */
[C---:B------:R-:W-:Y:S02]  /*0cf0*/  SEL R7, R14.reuse, R7, !P0 ;  /* 0x000000070e077207 */ /* 0x040fe40004000000 */
[----:B------:R-:W-:Y:S01]  /*0d00*/  SEL R13, R14, R13, !P0 ;  /* 0x0000000d0e0d7207 */ /* 0x000fe20004000000 */
[----:B------:R-:W-:Y:S04]  /*0d10*/  STG.E.U8 desc[UR10][R2.64], R5 ;  /* 0x0000000502007986 */ /* 0x000fe8000c10110a */
[----:B------:R-:W-:Y:S04]  /*0d20*/  STG.E.U8 desc[UR10][R2.64+0x1], R7 ;  /* 0x0000010702007986 */ /* 0x000fe8000c10110a */
[----:B------:R-:W-:Y:S01]  /*0d30*/  STG.E.U8 desc[UR10][R2.64+0x2], R13 ;  /* 0x0000020d02007986 */ /* 0x000fe2000c10110a */
[----:B------:R-:W-:Y:S05]  /*0d40*/  EXIT ;  /* 0x000000000000794d */ /* 0x000fea0003800000 */
.L_x_9:
[----:B------:R-:W-:-:S00]  /*0d50*/  BRA `(.L_x_9) ;  /* 0xfffffffc00fc7947 */ /* 0x000fc0000383ffff */
[----:B------:R-:W-:-:S00]  /*0d60*/  NOP ;  /* 0x0000000000007918 */ /* 0x000fc00000000000 */
        /* <DEDUP_REMOVED lines=9> */
.L_x_17:


//--------------------- .text._Z10kernelBlurPhS_iii --------------------------
	.section	.text._Z10kernelBlurPhS_iii,"ax",@progbits
	.align	128
        .global         _Z10kernelBlurPhS_iii
        .type           _Z10kernelBlurPhS_iii,@function
        .size           _Z10kernelBlurPhS_iii,(.L_x_18 - _Z10kernelBlurPhS_iii)
        .other          _Z10kernelBlurPhS_iii,@"STO_CUDA_ENTRY STV_DEFAULT"
_Z10kernelBlurPhS_iii:
.text._Z10kernelBlurPhS_iii:
[----:B------:R-:W-:Y:S01]  /*0000*/  LDC R1, c[0x0][0x37c] ;  /* 0x0000df00ff017b82 */ /* 0x000fe20000000800 */
[----:B------:R-:W0:Y:S07]  /*0010*/  S2R R3, SR_TID.Y ;  /* 0x0000000000037919 */ /* 0x000e2e0000002200 */
[----:B------:R-:W1:Y:S01]  /*0020*/  LDC R5, c[0x0][0x360] ;  /* 0x0000d800ff057b82 */ /* 0x000e620000000800 */
[----:B------:R-:W1:Y:S07]  /*0030*/  S2R R0, SR_TID.X ;  /* 0x0000000000007919 */ /* 0x000e6e0000002100 */
[----:B------:R-:W0:Y:S08]  /*0040*/  S2UR UR5, SR_CTAID.Y ;  /* 0x00000000000579c3 */ /* 0x000e300000002600 */
[----:B------:R-:W0:Y:S08]  /*0050*/  LDC R2, c[0x0][0x364] ;  /* 0x0000d900ff027b82 */ /* 0x000e300000000800 */
[----:B------:R-:W1:Y:S08]  /*0060*/  S2UR UR4, SR_CTAID.X ;  /* 0x00000000000479c3 */ /* 0x000e700000002500 */
[----:B------:R-:W2:Y:S01]  /*0070*/  LDC.64 R12, c[0x0][0x390] ;  /* 0x0000e400ff0c7b82 */ /* 0x000ea20000000a00 */
[----:B0-----:R-:W-:-:S02]  /*0080*/  IMAD R3, R2, UR5, R3 ;  /* 0x0000000502037c24 */ /* 0x001fc4000f8e0203 */
[----:B-1----:R-:W-:-:S03]  /*0090*/  IMAD R0, R5, UR4, R0 ;  /* 0x0000000405007c24 */ /* 0x002fc6000f8e0200 */
[----:B--2---:R-:W-:-:S04]  /*00a0*/  ISETP.GE.AND P0, PT, R3, R12, PT ;  /* 0x0000000c0300720c */ /* 0x004fc80003f06270 */
[----:B------:R-:W-:-:S13]  /*00b0*/  ISETP.GE.OR P0, PT, R0, R13, P0 ;  /* 0x0000000d0000720c */ /* 0x000fda0000706670 */
[----:B------:R-:W-:Y:S05]  /*00c0*/  @P0 EXIT ;  /* 0x000000000000094d */ /* 0x000fea0003800000 */
[----:B------:R-:W0:Y:S01]  /*00d0*/  LDCU UR7, c[0x0][0x398] ;  /* 0x00007300ff0777ac */ /* 0x000e220008000800 */
[----:B------:R-:W-:Y:S01]  /*00e0*/  CS2R R6, SRZ ;  /* 0x0000000000067805 */ /* 0x000fe2000001ff00 */
[----:B------:R-:W-:Y:S02]  /*00f0*/  IMAD.MOV.U32 R9, RZ, RZ, RZ ;  /* 0x000000ffff097224 */ /* 0x000fe400078e00ff */
[----:B------:R-:W-:Y:S01]  /*0100*/  IMAD.MOV.U32 R11, RZ, RZ, RZ ;  /* 0x000000ffff0b7224 */ /* 0x000fe200078e00ff */
[----:B------:R-:W1:Y:S01]  /*0110*/  LDCU.64 UR10, c[0x0][0x358] ;  /* 0x00006b00ff0a77ac */ /* 0x000e620008000a00 */
[----:B0-----:R-:W-:Y:S01]  /*0120*/  VIADD R2, R3, -UR7 ;  /* 0x8000000703027c36 */ /* 0x001fe20008000000 */
[----:B------:R-:W-:Y:S02]  /*0130*/  USHF.L.U32 UR4, UR7, 0x1, URZ ;  /* 0x0000000107047899 */ /* 0x000fe400080006ff */
[----:B------:R-:W-:Y:S01]  /*0140*/  UIADD3 UR7, UPT, UPT, -UR7, URZ, URZ ;  /* 0x000000ff07077290 */ /* 0x000fe2000fffe1ff */
[C---:B------:R-:W-:Y:S01]  /*0150*/  VIADD R4, R2.reuse, 0x2 ;  /* 0x0000000202047836 */ /* 0x040fe20000000000 */
[----:B------:R-:W-:Y:S01]  /*0160*/  IADD3 R5, PT, PT, R2, 0x3, RZ ;  /* 0x0000000302057810 */ /* 0x000fe20007ffe0ff */
[----:B------:R-:W-:-:S02]  /*0170*/  ULOP3.LUT UR4, UR4, 0xfffffffc, URZ, 0xc0, !UPT ;  /* 0xfffffffc04047892 */ /* 0x000fc4000f8ec0ff */
[-CC-:B------:R-:W-:Y:S02]  /*0180*/  IMAD R4, R4, R13.reuse, R0.reuse ;  /* 0x0000000d04047224 */ /* 0x180fe400078e0200 */
[-C--:B------:R-:W-:Y:S01]  /*0190*/  IMAD R5, R5, R13.reuse, R0 ;  /* 0x0000000d05057224 */ /* 0x080fe200078e0200 */
[----:B------:R-:W-:Y:S01]  /*01a0*/  UIADD3 UR8, UPT, UPT, -UR4, URZ, URZ ;  /* 0x000000ff04087290 */ /* 0x000fe2000fffe1ff */
[----:B------:R-:W-:Y:S02]  /*01b0*/  IMAD R13, R2, R13, R13 ;  /* 0x0000000d020d7224 */ /* 0x000fe400078e020d */
[----:B------:R-:W-:-:S03]  /*01c0*/  UMOV UR4, UR7 ;  /* 0x0000000700047c82 */ /* 0x000fc60008000000 */
[----:B-1----:R-:W-:-:S07]  /*01d0*/  IADD3 R8, PT, PT, R0, R13, RZ ;  /* 0x0000000d00087210 */ /* 0x002fce0007ffe0ff */
.L_x_15:
[----:B------:R-:W0:Y:S01]  /*01e0*/  LDCU UR6, c[0x0][0x398] ;  /* 0x00007300ff0677ac */ /* 0x000e220008000800 */
[----:B------:R-:W-:Y:S01]  /*01f0*/  VIADD R10, R0, UR4 ;  /* 0x00000004000a7c36 */ /* 0x000fe20008000000 */
[----:B------:R-:W1:Y:S01]  /*0200*/  LDCU UR5, c[0x0][0x394] ;  /* 0x00007280ff0577ac */ /* 0x000e620008000800 */
[----:B0-----:R-:W-:Y:S01]  /*0210*/  UISETP.GE.U32.AND UP0, UPT, UR6, 0x2, UPT ;  /* 0x000000020600788c */ /* 0x001fe2000bf06070 */
[----:B-1----:R-:W-:Y:S01]  /*0220*/  IMAD.U32 R17, RZ, RZ, UR5 ;  /* 0x00000005ff117e24 */ /* 0x002fe2000f8e00ff */
[----:B------:R-:W-:-:S04]  /*0230*/  UMOV UR5, UR7 ;  /* 0x0000000700057c82 */ /* 0x000fc80008000000 */
[----:B------:R-:W-:-:S04]  /*0240*/  ISETP.GE.AND P0, PT, R10, R17, PT ;  /* 0x000000110a00720c */ /* 0x000fc80003f06270 */
[----:B------:R-:W-:Y:S01]  /*0250*/  ISETP.LT.OR P0, PT, R10, RZ, P0 ;  /* 0x000000ff0a00720c */ /* 0x000fe20000701670 */
[----:B------:R-:W-:-:S12]  /*0260*/  BRA.U !UP0, `(.L_x_10) ;  /* 0x0000000508407547 */ /* 0x000fd8000b800000 */
[----:B------:R-:W0:Y:S01]  /*0270*/  LDC R18, c[0x0][0x394] ;  /* 0x0000e500ff127b82 */ /* 0x000e220000000800 */
[----:B------:R-:W-:Y:S01]  /*0280*/  IMAD R12, R2, R17, R0 ;  /* 0x00000011020c7224 */ /* 0x000fe200078e0200 */
[----:B------:R-:W-:Y:S01]  /*0290*/  IADD3 R22, PT, PT, R8, UR4, RZ ;  /* 0x0000000408167c10 */ /* 0x000fe2000fffe0ff */
[----:B------:R-:W-:Y:S01]  /*02a0*/  VIADD R20, R4, UR4 ;  /* 0x0000000404147c36 */ /* 0x000fe20008000000 */
[----:B------:R-:W-:Y:S01]  /*02b0*/  UIADD3 UR5, UPT, UPT, -UR6, 0x1, URZ ;  /* 0x0000000106057890 */ /* 0x000fe2000fffe1ff */
[----:B------:R-:W-:Y:S01]  /*02c0*/  VIADD R21, R5, UR4 ;  /* 0x0000000405157c36 */ /* 0x000fe20008000000 */
[----:B------:R-:W-:Y:S01]  /*02d0*/  IADD3 R12, PT, PT, R12, UR4, RZ ;  /* 0x000000040c0c7c10 */ /* 0x000fe2000fffe0ff */
[----:B------:R-:W-:Y:S01]  /*02e0*/  IMAD.MOV.U32 R23, RZ, RZ, R2 ;  /* 0x000000ffff177224 */ /* 0x000fe200078e0002 */
[----:B------:R-:W1:Y:S01]  /*02f0*/  LDCU UR9, c[0x0][0x390] ;  /* 0x00007200ff0977ac */ /* 0x000e620008000800 */
[----:B------:R-:W-:Y:S02]  /*0300*/  IMAD R22, R22, 0x3, RZ ;  /* 0x0000000316167824 */ /* 0x000fe400078e02ff */
[----:B------:R-:W-:Y:S01]  /*0310*/  IMAD R20, R20, 0x3, RZ ;  /* 0x0000000314147824 */ /* 0x000fe200078e02ff */
[----:B------:R-:W-:Y:S01]  /*0320*/  UMOV UR6, UR8 ;  /* 0x0000000800067c82 */ /* 0x000fe20008000000 */
[----:B------:R-:W-:-:S02]  /*0330*/  IMAD R21, R21, 0x3, RZ ;  /* 0x0000000315157824 */ /* 0x000fc400078e02ff */
[----:B------:R-:W-:-:S07]  /*0340*/  IMAD R19, R12, 0x3, RZ ;  /* 0x000000030c137824 */ /* 0x000fce00078e02ff */
.L_x_11:
[C---:B-1----:R-:W-:Y:S01]  /*0350*/  ISETP.GE.AND P1, PT, R23.reuse, UR9, PT ;  /* 0x0000000917007c0c */ /* 0x042fe2000bf26270 */
[----:B------:R-:W-:-:S03]  /*0360*/  VIADD R12, R23, 0x1 ;  /* 0x00000001170c7836 */ /* 0x000fc60000000000 */
[----:B------:R-:W-:Y:S02]  /*0370*/  ISETP.LT.OR P1, PT, R23, RZ, P1 ;  /* 0x000000ff1700720c */ /* 0x000fe40000f21670 */
[C---:B------:R-:W-:Y:S02]  /*0380*/  ISETP.GE.AND P2, PT, R12.reuse, UR9, PT ;  /* 0x000000090c007c0c */ /* 0x040fe4000bf46270 */
[----:B------:R-:W-:Y:S02]  /*0390*/  PLOP3.LUT P1, PT, P1, P0, PT, 0xf8, 0x8f ;  /* 0x00000000008f781c */ /* 0x000fe40000f21f70 */
[----:B------:R-:W-:-:S04]  /*03a0*/  ISETP.LT.OR P2, PT, R12, RZ, P2 ;  /* 0x000000ff0c00720c */ /* 0x000fc80001741670 */
[----:B------:R-:W-:-:S07]  /*03b0*/  PLOP3.LUT P2, PT, P2, P0, PT, 0xf8, 0x8f ;  /* 0x00000000008f781c */ /* 0x000fce0001741f70 */
[----:B------:R-:W1:Y:S08]  /*03c0*/  @!P1 LDC.64 R14, c[0x0][0x380] ;  /* 0x0000e000ff0e9b82 */ /* 0x000e700000000a00 */
[----:B------:R-:W2:Y:S01]  /*03d0*/  @!P2 LDC.64 R12, c[0x0][0x380] ;  /* 0x0000e000ff0cab82 */ /* 0x000ea20000000a00 */
[----:B-1----:R-:W-:-:S04]  /*03e0*/  @!P1 IADD3 R16, P3, PT, R19, R14, RZ ;  /* 0x0000000e13109210 */ /* 0x002fc80007f7e0ff */
[----:B------:R-:W-:Y:S02]  /*03f0*/  @!P1 LEA.HI.X.SX32 R17, R19, R15, 0x1, P3 ;  /* 0x0000000f13119211 */ /* 0x000fe400018f0eff */
[----:B--2---:R-:W-:-:S03]  /*0400*/  @!P2 IADD3 R12, P3, PT, R22, R12, RZ ;  /* 0x0000000c160ca210 */ /* 0x004fc60007f7e0ff */
[----:B------:R-:W2:Y:S01]  /*0410*/  @!P1 LDG.E.U8 R28, desc[UR10][R16.64] ;  /* 0x0000000a101c9981 */ /* 0x000ea2000c1e1100 */
[----:B------:R-:W-:-:S03]  /*0420*/  @!P2 LEA.HI.X.SX32 R13, R22, R13, 0x1, P3 ;  /* 0x0000000d160da211 */ /* 0x000fc600018f0eff */
[----:B------:R-:W3:Y:S04]  /*0430*/  @!P1 LDG.E.U8 R26, desc[UR10][R16.64+0x1] ;  /* 0x0000010a101a9981 */ /* 0x000ee8000c1e1100 */
[----:B------:R1:W4:Y:S04]  /*0440*/  @!P1 LDG.E.U8 R25, desc[UR10][R16.64+0x2] ;  /* 0x0000020a10199981 */ /* 0x000328000c1e1100 */
[----:B------:R-:W5:Y:S01]  /*0450*/  @!P2 LDG.E.U8 R24, desc[UR10][R12.64] ;  /* 0x0000000a0c18a981 */ /* 0x000f62000c1e1100 */
[C---:B------:R-:W-:Y:S01]  /*0460*/  IADD3 R14, PT, PT, R23.reuse, 0x2, RZ ;  /* 0x00000002170e7810 */ /* 0x040fe20007ffe0ff */
[----:B------:R-:W-:-:S03]  /*0470*/  VIADD R15, R23, 0x3 ;  /* 0x00000003170f7836 */ /* 0x000fc60000000000 */
[C---:B------:R-:W-:Y:S02]  /*0480*/  ISETP.GE.AND P3, PT, R14.reuse, UR9, PT ;  /* 0x000000090e007c0c */ /* 0x040fe4000bf66270 */
[C---:B------:R-:W-:Y:S02]  /*0490*/  ISETP.GE.AND P4, PT, R15.reuse, UR9, PT ;  /* 0x000000090f007c0c */ /* 0x040fe4000bf86270 */
[----:B------:R-:W-:Y:S02]  /*04a0*/  ISETP.LT.OR P3, PT, R14, RZ, P3 ;  /* 0x000000ff0e00720c */ /* 0x000fe40001f61670 */
[----:B------:R-:W-:Y:S02]  /*04b0*/  ISETP.LT.OR P4, PT, R15, RZ, P4 ;  /* 0x000000ff0f00720c */ /* 0x000fe40002781670 */
[----:B------:R-:W-:Y:S02]  /*04c0*/  PLOP3.LUT P3, PT, P3, P0, PT, 0xf8, 0x8f ;  /* 0x00000000008f781c */ /* 0x000fe40001f61f70 */
[----:B------:R-:W-:-:S11]  /*04d0*/  PLOP3.LUT P4, PT, P4, P0, PT, 0xf8, 0x8f ;  /* 0x00000000008f781c */ /* 0x000fd60002781f70 */
[----:B------:R-:W0:Y:S08]  /*04e0*/  @!P3 LDC.64 R14, c[0x0][0x380] ;  /* 0x0000e000ff0ebb82 */ /* 0x000e300000000a00 */
[----:B-1----:R-:W1:Y:S01]  /*04f0*/  @!P4 LDC.64 R16, c[0x0][0x380] ;  /* 0x0000e000ff10cb82 */ /* 0x002e620000000a00 */
[----:B0-----:R-:W-:-:S04]  /*0500*/  @!P3 IADD3 R14, P5, PT, R20, R14, RZ ;  /* 0x0000000e140eb210 */ /* 0x001fc80007fbe0ff */
[----:B------:R-:W-:Y:S02]  /*0510*/  @!P3 LEA.HI.X.SX32 R15, R20, R15, 0x1, P5 ;  /* 0x0000000f140fb211 */ /* 0x000fe400028f0eff */
[----:B-1----:R-:W-:-:S03]  /*0520*/  @!P4 IADD3 R16, P5, PT, R21, R16, RZ ;  /* 0x000000101510c210 */ /* 0x002fc60007fbe0ff */
[----:B------:R-:W5:Y:S01]  /*0530*/  @!P3 LDG.E.U8 R27, desc[UR10][R14.64+0x2] ;  /* 0x0000020a0e1bb981 */ /* 0x000f62000c1e1100 */
[----:B------:R-:W-:-:S05]  /*0540*/  @!P4 LEA.HI.X.SX32 R17, R21, R17, 0x1, P5 ;  /* 0x000000111511c211 */ /* 0x000fca00028f0eff */
[----:B------:R-:W5:Y:S01]  /*0550*/  @!P4 LDG.E.U8 R29, desc[UR10][R16.64] ;  /* 0x0000000a101dc981 */ /* 0x000f62000c1e1100 */
[----:B--2---:R-:W-:-:S03]  /*0560*/  @!P1 IMAD.IADD R11, R11, 0x1, R28 ;  /* 0x000000010b0b9824 */ /* 0x004fc600078e021c */
[----:B------:R-:W2:Y:S01]  /*0570*/  @!P2 LDG.E.U8 R28, desc[UR10][R12.64+0x2] ;  /* 0x0000020a0c1ca981 */ /* 0x000ea2000c1e1100 */
[----:B---3--:R-:W-:-:S03]  /*0580*/  @!P1 IADD3 R9, PT, PT, R9, R26, RZ ;  /* 0x0000001a09099210 */ /* 0x008fc60007ffe0ff */
[----:B------:R-:W3:Y:S01]  /*0590*/  @!P2 LDG.E.U8 R26, desc[UR10][R12.64+0x1] ;  /* 0x0000010a0c1aa981 */ /* 0x000ee2000c1e1100 */
[----:B----4-:R-:W-:-:S03]  /*05a0*/  @!P1 IMAD.IADD R7, R7, 0x1, R25 ;  /* 0x0000000107079824 */ /* 0x010fc600078e0219 */
[----:B------:R-:W4:Y:S01]  /*05b0*/  @!P3 LDG.E.U8 R25, desc[UR10][R14.64+0x1] ;  /* 0x0000010a0e19b981 */ /* 0x000f22000c1e1100 */
[----:B-----5:R-:W-:-:S03]  /*05c0*/  @!P2 IMAD.IADD R11, R11, 0x1, R24 ;  /* 0x000000010b0ba824 */ /* 0x020fc600078e0218 */
[----:B------:R-:W5:Y:S04]  /*05d0*/  @!P3 LDG.E.U8 R24, desc[UR10][R14.64] ;  /* 0x0000000a0e18b981 */ /* 0x000f68000c1e1100 */
[----:B------:R-:W5:Y:S04]  /*05e0*/  @!P4 LDG.E.U8 R12, desc[UR10][R16.64+0x1] ;  /* 0x0000010a100cc981 */ /* 0x000f68000c1e1100 */
[----:B------:R0:W5:Y:S01]  /*05f0*/  @!P4 LDG.E.U8 R16, desc[UR10][R16.64+0x2] ;  /* 0x0000020a1010c981 */ /* 0x000162000c1e1100 */
[----:B------:R-:W-:Y:S01]  /*0600*/  UIADD3 UR6, UPT, UPT, UR6, 0x4, URZ ;  /* 0x0000000406067890 */ /* 0x000fe2000fffe0ff */
[----:B------:R-:W-:-:S03]  /*0610*/  @!P1 VIADD R6, R6, 0x1 ;  /* 0x0000000106069836 */ /* 0x000fc60000000000 */
[----:B------:R-:W-:Y:S01]  /*0620*/  UISETP.NE.AND UP0, UPT, UR6, URZ, UPT ;  /* 0x000000ff0600728c */ /* 0x000fe2000bf05270 */
[----:B------:R-:W-:Y:S01]  /*0630*/  @!P2 VIADD R6, R6, 0x1 ;  /* 0x000000010606a836 */ /* 0x000fe20000000000 */
[----:B0-----:R-:W-:-:S03]  /*0640*/  MOV R17, R18 ;  /* 0x0000001200117202 */ /* 0x001fc60000000f00 */
[----:B------:R-:W-:Y:S01]  /*0650*/  @!P3 VIADD R6, R6, 0x1 ;  /* 0x000000010606b836 */ /* 0x000fe20000000000 */
[----:B------:R-:W-:-:S03]  /*0660*/  IADD3 R23, PT, PT, R23, 0x4, RZ ;  /* 0x0000000417177810 */ /* 0x000fc60007ffe0ff */
[----:B------:R-:W-:Y:S02]  /*0670*/  @!P4 VIADD R6, R6, 0x1 ;  /* 0x000000010606c836 */ /* 0x000fe40000000000 */
[C---:B------:R-:W-:Y:S02]  /*0680*/  IMAD R19, R17.reuse, 0xc, R19 ;  /* 0x0000000c11137824 */ /* 0x040fe400078e0213 */
[C---:B------:R-:W-:Y:S02]  /*0690*/  IMAD R22, R17.reuse, 0xc, R22 ;  /* 0x0000000c11167824 */ /* 0x040fe400078e0216 */
[C---:B------:R-:W-:Y:S02]  /*06a0*/  IMAD R20, R17.reuse, 0xc, R20 ;  /* 0x0000000c11147824 */ /* 0x040fe400078e0214 */
[----:B------:R-:W-:Y:S01]  /*06b0*/  IMAD R21, R17, 0xc, R21 ;  /* 0x0000000c11157824 */ /* 0x000fe200078e0215 */
[----:B------:R-:W-:Y:S01]  /*06c0*/  UIADD3 UR5, UPT, UPT, UR5, 0x4, URZ ;  /* 0x0000000405057890 */ /* 0x000fe2000fffe0ff */
[----:B--2---:R-:W-:Y:S01]  /*06d0*/  @!P2 IMAD.IADD R7, R7, 0x1, R28 ;  /* 0x000000010707a824 */ /* 0x004fe200078e021c */
[----:B---3--:R-:W-:-:S03]  /*06e0*/  @!P2 IADD3 R9, PT, PT, R9, R26, RZ ;  /* 0x0000001a0909a210 */ /* 0x008fc60007ffe0ff */
[----:B------:R-:W-:Y:S01]  /*06f0*/  @!P3 IMAD.IADD R7, R7, 0x1, R27 ;  /* 0x000000010707b824 */ /* 0x000fe200078e021b */
[----:B----4-:R-:W-:Y:S01]  /*0700*/  @!P3 IADD3 R9, PT, PT, R9, R25, RZ ;  /* 0x000000190909b210 */ /* 0x010fe20007ffe0ff */
[----:B-----5:R-:W-:-:S04]  /*0710*/  @!P3 IMAD.IADD R11, R11, 0x1, R24 ;  /* 0x000000010b0bb824 */ /* 0x020fc800078e0218 */
[----:B------:R-:W-:Y:S01]  /*0720*/  @!P4 IMAD.IADD R9, R9, 0x1, R12 ;  /* 0x000000010909c824 */ /* 0x000fe200078e020c */
[----:B------:R-:W-:Y:S01]  /*0730*/  @!P4 IADD3 R11, PT, PT, R11, R29, RZ ;  /* 0x0000001d0b0bc210 */ /* 0x000fe20007ffe0ff */
[----:B------:R-:W-:Y:S01]  /*0740*/  @!P4 IMAD.IADD R7, R7, 0x1, R16 ;  /* 0x000000010707c824 */ /* 0x000fe200078e0210 */
[----:B------:R-:W-:Y:S06]  /*0750*/  BRA.U UP0, `(.L_x_11) ;  /* 0xfffffff900fc7547 */ /* 0x000fec000b83ffff */
[----:B------:R-:W-:-:S12]  /*0760*/  UIADD3 UR5, UPT, UPT, UR5, -0x1, URZ ;  /* 0xffffffff05057890 */ /* 0x000fd8000fffe0ff */
.L_x_10:
[----:B------:R-:W0:Y:S01]  /*0770*/  LDCU UR9, c[0x0][0x398] ;  /* 0x00007300ff0977ac */ /* 0x000e220008000800 */
[----:B------:R-:W1:Y:S01]  /*0780*/  LDCU UR12, c[0x0][0x390] ;  /* 0x00007200ff0c77ac */ /* 0x000e620008000800 */
[----:B0-----:R-:W-:-:S04]  /*0790*/  ULOP3.LUT UR6, UR9, 0x1, URZ, 0xc0, !UPT ;  /* 0x0000000109067892 */ /* 0x001fc8000f8ec0ff */
[----:B------:R-:W-:-:S09]  /*07a0*/  UISETP.NE.U32.AND UP0, UPT, UR6, 0x1, UPT ;  /* 0x000000010600788c */ /* 0x000fd2000bf05070 */
[----:B-1----:R-:W-:Y:S05]  /*07b0*/  BRA.U UP0, `(.L_x_12) ;  /* 0x0000000100887547 */ /* 0x002fea000b800000 */
[----:B------:R-:W0:Y:S01]  /*07c0*/  LDCU UR6, c[0x0][0x390] ;  /* 0x00007200ff0677ac */ /* 0x000e220008000800 */
[----:B------:R-:W-:-:S05]  /*07d0*/  VIADD R16, R3, UR5 ;  /* 0x0000000503107c36 */ /* 0x000fca0008000000 */
[C---:B------:R-:W-:Y:S02]  /*07e0*/  IADD3 R18, PT, PT, R16.reuse, 0x1, RZ ;  /* 0x0000000110127810 */ /* 0x040fe40007ffe0ff */
[----:B0-----:R-:W-:Y:S02]  /*07f0*/  ISETP.GE.AND P1, PT, R16, UR6, PT ;  /* 0x0000000610007c0c */ /* 0x001fe4000bf26270 */
[----:B------:R-:W-:Y:S02]  /*0800*/  ISETP.GE.AND P2, PT, R18, UR6, PT ;  /* 0x0000000612007c0c */ /* 0x000fe4000bf46270 */
[----:B------:R-:W-:Y:S02]  /*0810*/  ISETP.LT.OR P1, PT, R16, RZ, P1 ;  /* 0x000000ff1000720c */ /* 0x000fe40000f21670 */
[----:B------:R-:W-:Y:S02]  /*0820*/  ISETP.LT.OR P2, PT, R18, RZ, P2 ;  /* 0x000000ff1200720c */ /* 0x000fe40001741670 */
[----:B------:R-:W-:-:S02]  /*0830*/  PLOP3.LUT P1, PT, P1, P0, PT, 0xf8, 0x8f ;  /* 0x00000000008f781c */ /* 0x000fc40000f21f70 */
[----:B------:R-:W-:-:S11]  /*0840*/  PLOP3.LUT P2, PT, P2, P0, PT, 0xf8, 0x8f ;  /* 0x00000000008f781c */ /* 0x000fd60001741f70 */
[----:B------:R-:W0:Y:S01]  /*0850*/  @!P1 LDC.64 R12, c[0x0][0x380] ;  /* 0x0000e000ff0c9b82 */ /* 0x000e220000000a00 */
[-CC-:B------:R-:W-:Y:S02]  /*0860*/  @!P1 IMAD R16, R16, R17.reuse, R10.reuse ;  /* 0x0000001110109224 */ /* 0x180fe400078e020a */
[----:B------:R-:W-:Y:S02]  /*0870*/  @!P2 IMAD R18, R18, R17, R10 ;  /* 0x000000111212a224 */ /* 0x000fe400078e020a */
[----:B------:R-:W-:Y:S02]  /*0880*/  @!P1 IMAD R16, R16, 0x3, RZ ;  /* 0x0000000310109824 */ /* 0x000fe400078e02ff */
[----:B------:R-:W-:Y:S01]  /*0890*/  @!P2 IMAD R18, R18, 0x3, RZ ;  /* 0x000000031212a824 */ /* 0x000fe200078e02ff */
[----:B------:R-:W1:Y:S02]  /*08a0*/  @!P2 LDC.64 R14, c[0x0][0x380] ;  /* 0x0000e000ff0eab82 */ /* 0x000e640000000a00 */
[----:B0-----:R-:W-:-:S04]  /*08b0*/  @!P1 IADD3 R12, P3, PT, R16, R12, RZ ;  /* 0x0000000c100c9210 */ /* 0x001fc80007f7e0ff */
[----:B------:R-:W-:Y:S02]  /*08c0*/  @!P1 LEA.HI.X.SX32 R13, R16, R13, 0x1, P3 ;  /* 0x0000000d100d9211 */ /* 0x000fe400018f0eff */
[----:B-1----:R-:W-:-:S03]  /*08d0*/  @!P2 IADD3 R14, P3, PT, R18, R14, RZ ;  /* 0x0000000e120ea210 */ /* 0x002fc60007f7e0ff */
[----:B------:R-:W2:Y:S01]  /*08e0*/  @!P1 LDG.E.U8 R20, desc[UR10][R12.64+0x2] ;  /* 0x0000020a0c149981 */ /* 0x000ea2000c1e1100 */
[----:B------:R-:W-:-:S03]  /*08f0*/  @!P2 LEA.HI.X.SX32 R15, R18, R15, 0x1, P3 ;  /* 0x0000000f120fa211 */ /* 0x000fc600018f0eff */
[----:B------:R-:W3:Y:S04]  /*0900*/  @!P1 LDG.E.U8 R16, desc[UR10][R12.64] ;  /* 0x0000000a0c109981 */ /* 0x000ee8000c1e1100 */
[----:B------:R-:W4:Y:S04]  /*0910*/  @!P1 LDG.E.U8 R18, desc[UR10][R12.64+0x1] ;  /* 0x0000010a0c129981 */ /* 0x000f28000c1e1100 */
[----:B------:R-:W5:Y:S04]  /*0920*/  @!P2 LDG.E.U8 R22, desc[UR10][R14.64] ;  /* 0x0000000a0e16a981 */ /* 0x000f68000c1e1100 */
[----:B------:R-:W5:Y:S04]  /*0930*/  @!P2 LDG.E.U8 R24, desc[UR10][R14.64+0x1] ;  /* 0x0000010a0e18a981 */ /* 0x000f68000c1e1100 */
[----:B------:R-:W5:Y:S01]  /*0940*/  @!P2 LDG.E.U8 R26, desc[UR10][R14.64+0x2] ;  /* 0x0000020a0e1aa981 */ /* 0x000f62000c1e1100 */
[----:B------:R-:W-:Y:S01]  /*0950*/  @!P1 VIADD R6, R6, 0x1 ;  /* 0x0000000106069836 */ /* 0x000fe20000000000 */
[----:B------:R-:W-:-:S03]  /*0960*/  UIADD3 UR5, UPT, UPT, UR5, 0x2, URZ ;  /* 0x0000000205057890 */ /* 0x000fc6000fffe0ff */
[----:B------:R-:W-:Y:S01]  /*0970*/  @!P2 VIADD R6, R6, 0x1 ;  /* 0x000000010606a836 */ /* 0x000fe20000000000 */
[----:B--2---:R-:W-:Y:S01]  /*0980*/  @!P1 IADD3 R7, PT, PT, R7, R20, RZ ;  /* 0x0000001407079210 */ /* 0x004fe20007ffe0ff */
[----:B---3--:R-:W-:Y:S02]  /*0990*/  @!P1 IMAD.IADD R11, R11, 0x1, R16 ;  /* 0x000000010b0b9824 */ /* 0x008fe400078e0210 */
[----:B----4-:R-:W-:Y:S02]  /*09a0*/  @!P1 IMAD.IADD R9, R9, 0x1, R18 ;  /* 0x0000000109099824 */ /* 0x010fe400078e0212 */
[----:B-----5:R-:W-:-:S03]  /*09b0*/  @!P2 IMAD.IADD R11, R11, 0x1, R22 ;  /* 0x000000010b0ba824 */ /* 0x020fc600078e0216 */
[----:B------:R-:W-:Y:S01]  /*09c0*/  @!P2 IADD3 R9, PT, PT, R9, R24, RZ ;  /* 0x000000180909a210 */ /* 0x000fe20007ffe0ff */
[----:B------:R-:W-:-:S07]  /*09d0*/  @!P2 IMAD.IADD R7, R7, 0x1, R26 ;  /* 0x000000010707a824 */ /* 0x000fce00078e021a */
.L_x_12:
[----:B------:R-:W-:Y:S01]  /*09e0*/  IADD3 R12, PT, PT, R3, UR5, RZ ;  /* 0x00000005030c7c10 */ /* 0x000fe2000fffe0ff */
[----:B------:R-:W-:Y:S03]  /*09f0*/  BSSY.RECONVERGENT B0, `(.L_x_13) ;  /* 0x0000011000007945 */ /* 0x000fe60003800200 */
[----:B------:R-:W-:-:S04]  /*0a00*/  ISETP.GE.AND P1, PT, R12, UR12, PT ;  /* 0x0000000c0c007c0c */ /* 0x000fc8000bf26270 */
[----:B------:R-:W-:-:S04]  /*0a10*/  ISETP.LT.OR P1, PT, R12, RZ, P1 ;  /* 0x000000ff0c00720c */ /* 0x000fc80000f21670 */
[----:B------:R-:W-:-:S13]  /*0a20*/  PLOP3.LUT P1, PT, P1, P0, PT, 0xf8, 0x8f ;  /* 0x00000000008f781c */ /* 0x000fda0000f21f70 */
[----:B------:R-:W-:Y:S05]  /*0a30*/  @P1 BRA `(.L_x_14) ;  /* 0x0000000000301947 */ /* 0x000fea0003800000 */
[----:B------:R-:W0:Y:S01]  /*0a40*/  LDCU.64 UR12, c[0x0][0x380] ;  /* 0x00007000ff0c77ac */ /* 0x000e220008000a00 */
[----:B------:R-:W-:-:S04]  /*0a50*/  IMAD R10, R12, R17, R10 ;  /* 0x000000110c0a7224 */ /* 0x000fc800078e020a */
[----:B------:R-:W-:-:S05]  /*0a60*/  IMAD R10, R10, 0x3, RZ ;  /* 0x000000030a0a7824 */ /* 0x000fca00078e02ff */
[----:B0-----:R-:W-:-:S04]  /*0a70*/  IADD3 R12, P0, PT, R10, UR12, RZ ;  /* 0x0000000c0a0c7c10 */ /* 0x001fc8000ff1e0ff */
[----:B------:R-:W-:-:S05]  /*0a80*/  LEA.HI.X.SX32 R13, R10, UR13, 0x1, P0 ;  /* 0x0000000d0a0d7c11 */ /* 0x000fca00080f0eff */
[----:B------:R-:W2:Y:S04]  /*0a90*/  LDG.E.U8 R10, desc[UR10][R12.64] ;  /* 0x0000000a0c0a7981 */ /* 0x000ea8000c1e1100 */
[----:B------:R-:W3:Y:S04]  /*0aa0*/  LDG.E.U8 R14, desc[UR10][R12.64+0x1] ;  /* 0x0000010a0c0e7981 */ /* 0x000ee8000c1e1100 */
[----:B------:R-:W4:Y:S01]  /*0ab0*/  LDG.E.U8 R16, desc[UR10][R12.64+0x2] ;  /* 0x0000020a0c107981 */ /* 0x000f22000c1e1100 */
[----:B------:R-:W-:Y:S02]  /*0ac0*/  VIADD R6, R6, 0x1 ;  /* 0x0000000106067836 */ /* 0x000fe40000000000 */
[----:B--2---:R-:W-:-:S02]  /*0ad0*/  IMAD.IADD R11, R11, 0x1, R10 ;  /* 0x000000010b0b7824 */ /* 0x004fc400078e020a */
[----:B---3--:R-:W-:Y:S01]  /*0ae0*/  IMAD.IADD R9, R9, 0x1, R14 ;  /* 0x0000000109097824 */ /* 0x008fe200078e020e */
[----:B----4-:R-:W-:-:S07]  /*0af0*/  IADD3 R7, PT, PT, R7, R16, RZ ;  /* 0x0000001007077210 */ /* 0x010fce0007ffe0ff */
.L_x_14:
[----:B------:R-:W-:Y:S05]  /*0b00*/  BSYNC.RECONVERGENT B0 ;  /* 0x0000000000007941 */ /* 0x000fea0003800200 */
.L_x_13:
[----:B------:R-:W-:Y:S02]  /*0b10*/  UISETP.NE.AND UP0, UPT, UR4, UR9, UPT ;  /* 0x000000090400728c */ /* 0x000fe4000bf05270 */
[----:B------:R-:W-:-:S07]  /*0b20*/  UIADD3 UR5, UPT, UPT, UR4, 0x1, URZ ;  /* 0x0000000104057890 */ /* 0x000fce000fffe0ff */
[----:B------:R-:W-:Y:S01]  /*0b30*/  UMOV UR4, UR5 ;  /* 0x0000000500047c82 */ /* 0x000fe20008000000 */
[----:B------:R-:W-:Y:S05]  /*0b40*/  BRA.U UP0, `(.L_x_15) ;  /* 0xfffffff500a47547 */ /* 0x000fea000b83ffff */
[----:B------:R-:W0:Y:S01]  /*0b50*/  I2F.U32.RP R2, R6 ;  /* 0x0000000600027306 */ /* 0x000e220000209000 */
[----:B------:R-:W-:Y:S01]  /*0b60*/  IADD3 R13, PT, PT, RZ, -R6, RZ ;  /* 0x80000006ff0d7210 */ /* 0x000fe20007ffe0ff */
[----:B------:R-:W1:Y:S01]  /*0b70*/  LDCU.64 UR12, c[0x0][0x388] ;  /* 0x00007100ff0c77ac */ /* 0x000e620008000a00 */
[----:B------:R-:W-:Y:S01]  /*0b80*/  IMAD R0, R3, R17, R0 ;  /* 0x0000001103007224 */ /* 0x000fe200078e0200 */
[----:B------:R-:W-:-:S03]  /*0b90*/  ISETP.NE.U32.AND P0, PT, R6, RZ, PT ;  /* 0x000000ff0600720c */ /* 0x000fc60003f05070 */
[----:B------:R-:W-:Y:S01]  /*0ba0*/  IMAD R0, R0, 0x3, RZ ;  /* 0x0000000300007824 */ /* 0x000fe200078e02ff */
[----:B0-----:R-:W0:Y:S02]  /*0bb0*/  MUFU.RCP R2, R2 ;  /* 0x0000000200027308 */ /* 0x001e240000001000 */
[----:B0-----:R-:W-:-:S06]  /*0bc0*/  VIADD R4, R2, 0xffffffe ;  /* 0x0ffffffe02047836 */ /* 0x001fcc0000000000 */
[----:B------:R0:W2:Y:S02]  /*0bd0*/  F2I.FTZ.U32.TRUNC.NTZ R5, R4 ;  /* 0x0000000400057305 */ /* 0x0000a4000021f000 */
[----:B0-----:R-:W-:Y:S02]  /*0be0*/  IMAD.MOV.U32 R4, RZ, RZ, RZ ;  /* 0x000000ffff047224 */ /* 0x001fe400078e00ff */
[----:B--2---:R-:W-:-:S04]  /*0bf0*/  IMAD R13, R13, R5, RZ ;  /* 0x000000050d0d7224 */ /* 0x004fc800078e02ff */
[----:B------:R-:W-:-:S06]  /*0c00*/  IMAD.HI.U32 R8, R5, R13, R4 ;  /* 0x0000000d05087227 */ /* 0x000fcc00078e0004 */
[----:B------:R-:W-:-:S04]  /*0c10*/  IMAD.HI.U32 R13, R8, R9, RZ ;  /* 0x00000009080d7227 */ /* 0x000fc800078e00ff */
[----:B------:R-:W-:-:S04]  /*0c20*/  IMAD.HI.U32 R5, R8, R11, RZ ;  /* 0x0000000b08057227 */ /* 0x000fc800078e00ff */
[----:B------:R-:W-:Y:S01]  /*0c30*/  IMAD.HI.U32 R15, R8, R7, RZ ;  /* 0x00000007080f7227 */ /* 0x000fe200078e00ff */
[----:B------:R-:W-:-:S03]  /*0c40*/  IADD3 R8, PT, PT, -R13, RZ, RZ ;  /* 0x000000ff0d087210 */ /* 0x000fc60007ffe1ff */
        /* <DEDUP_REMOVED lines=8> */
[--C-:B------:R-:W-:Y:S02]  /*0cd0*/  @P4 IMAD.IADD R11, R11, 0x1, -R6.reuse ;  /* 0x000000010b0b4824 */ /* 0x100fe400078e0a06 */
[----:B------:R-:W-:Y:S01]  /*0ce0*/  @P5 IADD3 R9, PT, PT, -R6, R9, RZ ;  /* 0x0000000906095210 */ /* 0x000fe20007ffe1ff */
[----:B------:R-:W-:Y:S01]  /*0cf0*/  @P4 VIADD R5, R5, 0x1 ;  /* 0x0000000105054836 */ /* 0x000fe20000000000 */
[----:B------:R-:W-:Y:S01]  /*0d00*/  @P5 IADD3 R13, PT, PT, R13, 0x1, RZ ;  /* 0x000000010d0d5810 */ /* 0x000fe20007ffe0ff */
[----:B------:R-:W-:Y:S01]  /*0d10*/  @P6 IMAD.IADD R7, R7, 0x1, -R6 ;  /* 0x0000000107076824 */ /* 0x000fe200078e0a06 */
[-C--:B------:R-:W-:Y:S01]  /*0d20*/  ISETP.GE.U32.AND P2, PT, R9, R6.reuse, PT ;  /* 0x000000060900720c */ /* 0x080fe20003f46070 */
[----:B------:R-:W-:Y:S01]  /*0d30*/  @P6 VIADD R15, R15, 0x1 ;  /* 0x000000010f0f6836 */ /* 0x000fe20000000000 */
[-C--:B------:R-:W-:Y:S02]  /*0d40*/  ISETP.GE.U32.AND P3, PT, R11, R6.reuse, PT ;  /* 0x000000060b00720c */ /* 0x080fe40003f66070 */
[----:B------:R-:W-:-:S02]  /*0d50*/  ISETP.GE.U32.AND P1, PT, R7, R6, PT ;  /* 0x000000060700720c */ /* 0x000fc40003f26070 */
[----:B------:R-:W-:Y:S02]  /*0d60*/  LOP3.LUT R6, RZ, R6, RZ, 0x33, !PT ;  /* 0x00000006ff067212 */ /* 0x000fe400078e33ff */
[----:B-1----:R-:W-:-:S04]  /*0d70*/  IADD3 R2, P4, PT, R0, UR12, RZ ;  /* 0x0000000c00027c10 */ /* 0x002fc8000ff9e0ff */
[----:B------:R-:W-:Y:S01]  /*0d80*/  LEA.HI.X.SX32 R3, R0, UR13, 0x1, P4 ;  /* 0x0000000d00037c11 */ /* 0x000fe2000a0f0eff */
[----:B------:R-:W-:Y:S02]  /*0d90*/  @P2 VIADD R13, R13, 0x1 ;  /* 0x000000010d0d2836 */ /* 0x000fe40000000000 */
[----:B------:R-:W-:Y:S02]  /*0da0*/  @P3 IADD3 R5, PT, PT, R5, 0x1, RZ ;  /* 0x0000000105053810 */ /* 0x000fe40007ffe0ff */
        /* <DEDUP_REMOVED lines=8> */
.L_x_16:
        /* <DEDUP_REMOVED lines=13> */
.L_x_18:


//--------------------- .nv.shared._Z16sharedKernelBlurPhS_iii --------------------------
	.section	.nv.shared._Z16sharedKernelBlurPhS_iii,"aw",@nobits
	.sectionflags	@""
.nv.shared._Z16sharedKernelBlurPhS_iii:
	.zero		1792


//--------------------- .nv.shared.reserved.0     --------------------------
	.section	.nv.shared.reserved.0,"aw",@nobits
	.weak		__nv_reservedSMEM_offset_0_alias
	.size		__nv_reservedSMEM_offset_0_alias, 0, 64
	.other		__nv_reservedSMEM_offset_0_alias,@"STO_CUDA_RESERVED_SHARED STV_DEFAULT"
__nv_reservedSMEM_offset_0_alias:
	.zero		0
	.zero		64


//--------------------- .nv.constant0._Z16sharedKernelBlurPhS_iii --------------------------
	.section	.nv.constant0._Z16sharedKernelBlurPhS_iii,"a",@progbits
	.sectionflags	@""
	.align	4
.nv.constant0._Z16sharedKernelBlurPhS_iii:
	.zero		924


//--------------------- .nv.constant0._Z10kernelBlurPhS_iii --------------------------
	.section	.nv.constant0._Z10kernelBlurPhS_iii,"a",@progbits
	.sectionflags	@""
	.align	4
.nv.constant0._Z10kernelBlurPhS_iii:
	.zero		924


//--------------------- SYMBOLS --------------------------

	.type		.nv.reservedSmem.offset0,@object
	.size		.nv.reservedSmem.offset0,0x4
	.type		.nv.reservedSmem.cap,@object
	.size		.nv.reservedSmem.cap,0x4
